	.target	sm_100a

	.elftype	@"ET_EXEC"


//--------------------- .note.nv.tkinfo           --------------------------
	.section	.note.nv.tkinfo,"",@"SHT_NOTE"
	.sectionflags	@"SHF_NOTE_NV_TKINFO"
	.tkinfo
        /*0018*/ 	.word	0x00000002
        /*0030*/ 	.string	""
        /*0030*/ 	.string	"ptxas"
        /*0030*/ 	.string	"Cuda compilation tools, release 13.0, V13.0.88"
        /*0030*/ 	.string	"Build cuda_13.0.r13.0/compiler.36424714_0"
        /*0030*/ 	.string	"-arch sm_100a -m 64 "



//--------------------- .note.nv.cuinfo           --------------------------
	.section	.note.nv.cuinfo,"",@"SHT_NOTE"
	.sectionflags	@"SHF_NOTE_NV_CUINFO"
        /*0018*/ 	.short	0x0002
        /*001a*/ 	.short	0x0064
        /*001c*/ 	.short	0x0082
	.zero		2


//--------------------- .nv.info                  --------------------------
	.section	.nv.info,"",@"SHT_CUDA_INFO"
	.align	4


	//----- nvinfo : EIATTR_REGCOUNT
	.align		4
        /*0000*/ 	.byte	0x04, 0x2f
        /*0002*/ 	.short	(.L_19 - .L_18)
	.align		4
.L_18:
        /*0004*/ 	.word	index@(_ZN7cutlass13device_kernelINS_4gemm6kernel13GemmUniversalIN4cute5tupleIJiiiiEEENS1_10collective13CollectiveMmaINS1_35MainloopSm100TmaUmmaWarpSpecializedILi7ELi2ELi4ENS5_IJNS4_1CILi2EEENSA_ILi1EEESC_EEEEENS5_IJNSA_ILi64EEENSA_ILi160EEENSA_ILi128EEEEEEaNS5_IJlSC_lEEEaSJ_NS4_8TiledMMAINS4_8MMA_AtomIJNS4_15SM100_MMA_S8_SSIaaiLi64ELi160ELNS4_4UMMA5MajorE0ELSO_0ELNSN_8SaturateE0EEEEEENS4_6LayoutINS5_IJSC_SC_SC_EEENS5_IJNSA_ILi0EEESU_SU_EEEEENS5_IJNS4_10UnderscoreESX_SX_EEEEENS4_13SM90_TMA_LOADENS4_14ComposedLayoutINS4_7SwizzleILi3ELi4ELi3EEENS4_18smem_ptr_flag_bitsILi8EEENSS_INS5_IJNSA_ILi8EEESH_EEENS5_IJSH_SC_EEEEEEEvNS4_8identityENS4_23SM90_TMA_LOAD_MULTICASTES1A_vS1B_EENS_8epilogue10collective18CollectiveEpilogueINS1E_23Sm100TmaWarpSpecializedILi1ELi1ELi80ELb0ELb0EEEJSI_NS5_IJNSS_ISF_SC_EENSS_ISG_SC_EEEEEaSJ_aSJ_NS1E_6fusion15FusionCallbacksIS1I_NS1M_17LinearCombinationIaiaiLNS_15FloatRoundStyleE2EEESI_S1L_JEEENS4_5SM1004TMEM4LOAD26SM100_TMEM_LOAD_16dp32b16xES10_NS11_INS12_ILi1ELi4ELi3EEES15_NSS_INS5_IJS16_NSA_ILi32EEEEEENS5_IJS1X_SC_EEEEEEENS4_39AutoVectorizingCopyWithAssumedAlignmentILi128EEENS4_14SM90_TMA_STOREES21_S23_S23_EEEvvEEEEvNT_6ParamsE)
        /*0008*/ 	.word	0x000000d2


	//----- nvinfo : EIATTR_FRAME_SIZE
	.align		4
.L_19:
        /*000c*/ 	.byte	0x04, 0x11
        /*000e*/ 	.short	(.L_21 - .L_20)
	.align		4
.L_20:
        /*0010*/ 	.word	index@($__internal_2_$__cuda_sm10x_tcgen05_guardrail_trap_unallocated_columns_being_dealloced)
        /*0014*/ 	.word	0x00000000


	//----- nvinfo : EIATTR_FRAME_SIZE
	.align		4
.L_21:
        /*0018*/ 	.byte	0x04, 0x11
        /*001a*/ 	.short	(.L_23 - .L_22)
	.align		4
.L_22:
        /*001c*/ 	.word	index@($__internal_1_$__cuda_sm10x_tcgen05_guardrail_trap_phase_invalid_during_alloc)
        /*0020*/ 	.word	0x00000000


	//----- nvinfo : EIATTR_FRAME_SIZE
	.align		4
.L_23:
        /*0024*/ 	.byte	0x04, 0x11
        /*0026*/ 	.short	(.L_25 - .L_24)
	.align		4
.L_24:
        /*0028*/ 	.word	index@($__internal_0_$__cuda_sm10x_tcgen05_guardrail_trap_col_being_dealloced_not_returned_by_alloc)
        /*002c*/ 	.word	0x00000000


	//----- nvinfo : EIATTR_FRAME_SIZE
	.align		4
.L_25:
        /*0030*/ 	.byte	0x04, 0x11
        /*0032*/ 	.short	(.L_27 - .L_26)
	.align		4
.L_26:
        /*0034*/ 	.word	index@(_ZN7cutlass13device_kernelINS_4gemm6kernel13GemmUniversalIN4cute5tupleIJiiiiEEENS1_10collective13CollectiveMmaINS1_35MainloopSm100TmaUmmaWarpSpecializedILi7ELi2ELi4ENS5_IJNS4_1CILi2EEENSA_ILi1EEESC_EEEEENS5_IJNSA_ILi64EEENSA_ILi160EEENSA_ILi128EEEEEEaNS5_IJlSC_lEEEaSJ_NS4_8TiledMMAINS4_8MMA_AtomIJNS4_15SM100_MMA_S8_SSIaaiLi64ELi160ELNS4_4UMMA5MajorE0ELSO_0ELNSN_8SaturateE0EEEEEENS4_6LayoutINS5_IJSC_SC_SC_EEENS5_IJNSA_ILi0EEESU_SU_EEEEENS5_IJNS4_10UnderscoreESX_SX_EEEEENS4_13SM90_TMA_LOADENS4_14ComposedLayoutINS4_7SwizzleILi3ELi4ELi3EEENS4_18smem_ptr_flag_bitsILi8EEENSS_INS5_IJNSA_ILi8EEESH_EEENS5_IJSH_SC_EEEEEEEvNS4_8identityENS4_23SM90_TMA_LOAD_MULTICASTES1A_vS1B_EENS_8epilogue10collective18CollectiveEpilogueINS1E_23Sm100TmaWarpSpecializedILi1ELi1ELi80ELb0ELb0EEEJSI_NS5_IJNSS_ISF_SC_EENSS_ISG_SC_EEEEEaSJ_aSJ_NS1E_6fusion15FusionCallbacksIS1I_NS1M_17LinearCombinationIaiaiLNS_15FloatRoundStyleE2EEESI_S1L_JEEENS4_5SM1004TMEM4LOAD26SM100_TMEM_LOAD_16dp32b16xES10_NS11_INS12_ILi1ELi4ELi3EEES15_NSS_INS5_IJS16_NSA_ILi32EEEEEENS5_IJS1X_SC_EEEEEEENS4_39AutoVectorizingCopyWithAssumedAlignmentILi128EEENS4_14SM90_TMA_STOREES21_S23_S23_EEEvvEEEEvNT_6ParamsE)
        /*0038*/ 	.word	0x00000000


	//----- nvinfo : EIATTR_MIN_STACK_SIZE
	.align		4
.L_27:
        /*003c*/ 	.byte	0x04, 0x12
        /*003e*/ 	.short	(.L_29 - .L_28)
	.align		4
.L_28:
        /*0040*/ 	.word	index@(_ZN7cutlass13device_kernelINS_4gemm6kernel13GemmUniversalIN4cute5tupleIJiiiiEEENS1_10collective13CollectiveMmaINS1_35MainloopSm100TmaUmmaWarpSpecializedILi7ELi2ELi4ENS5_IJNS4_1CILi2EEENSA_ILi1EEESC_EEEEENS5_IJNSA_ILi64EEENSA_ILi160EEENSA_ILi128EEEEEEaNS5_IJlSC_lEEEaSJ_NS4_8TiledMMAINS4_8MMA_AtomIJNS4_15SM100_MMA_S8_SSIaaiLi64ELi160ELNS4_4UMMA5MajorE0ELSO_0ELNSN_8SaturateE0EEEEEENS4_6LayoutINS5_IJSC_SC_SC_EEENS5_IJNSA_ILi0EEESU_SU_EEEEENS5_IJNS4_10UnderscoreESX_SX_EEEEENS4_13SM90_TMA_LOADENS4_14ComposedLayoutINS4_7SwizzleILi3ELi4ELi3EEENS4_18smem_ptr_flag_bitsILi8EEENSS_INS5_IJNSA_ILi8EEESH_EEENS5_IJSH_SC_EEEEEEEvNS4_8identityENS4_23SM90_TMA_LOAD_MULTICASTES1A_vS1B_EENS_8epilogue10collective18CollectiveEpilogueINS1E_23Sm100TmaWarpSpecializedILi1ELi1ELi80ELb0ELb0EEEJSI_NS5_IJNSS_ISF_SC_EENSS_ISG_SC_EEEEEaSJ_aSJ_NS1E_6fusion15FusionCallbacksIS1I_NS1M_17LinearCombinationIaiaiLNS_15FloatRoundStyleE2EEESI_S1L_JEEENS4_5SM1004TMEM4LOAD26SM100_TMEM_LOAD_16dp32b16xES10_NS11_INS12_ILi1ELi4ELi3EEES15_NSS_INS5_IJS16_NSA_ILi32EEEEEENS5_IJS1X_SC_EEEEEEENS4_39AutoVectorizingCopyWithAssumedAlignmentILi128EEENS4_14SM90_TMA_STOREES21_S23_S23_EEEvvEEEEvNT_6ParamsE)
        /*0044*/ 	.word	0x00000000
.L_29:


//--------------------- .nv.compat                --------------------------
	.section	.nv.compat,"",@"SHT_CUDA_COMPAT_INFO"
	.align	4
        /*0000*/ 	.byte	0x02, 0x09, 0x01, 0x00, 0x02, 0x02, 0x03, 0x00, 0x02, 0x05, 0x06, 0x00, 0x03, 0x07, 0x01, 0x01
        /*0010*/ 	.byte	0x02, 0x03, 0x01, 0x00, 0x02, 0x06, 0x01, 0x00, 0x04, 0x0b, 0x08, 0x00, 0x01, 0x00, 0x00, 0x00
        /*0020*/ 	.byte	0x00, 0x00, 0x00, 0x00


//--------------------- .nv.info._ZN7cutlass13device_kernelINS_4gemm6kernel13GemmUniversalIN4cute5tupleIJiiiiEEENS1_10collective13CollectiveMmaINS1_35MainloopSm100TmaUmmaWarpSpecializedILi7ELi2ELi4ENS5_IJNS4_1CILi2EEENSA_ILi1EEESC_EEEEENS5_IJNSA_ILi64EEENSA_ILi160EEENSA_ILi128EEEEEEaNS5_IJlSC_lEEEaSJ_NS4_8TiledMMAINS4_8MMA_AtomIJNS4_15SM100_MMA_S8_SSIaaiLi64ELi160ELNS4_4UMMA5MajorE0ELSO_0ELNSN_8SaturateE0EEEEEENS4_6LayoutINS5_IJSC_SC_SC_EEENS5_IJNSA_ILi0EEESU_SU_EEEEENS5_IJNS4_10UnderscoreESX_SX_EEEEENS4_13SM90_TMA_LOADENS4_14ComposedLayoutINS4_7SwizzleILi3ELi4ELi3EEENS4_18smem_ptr_flag_bitsILi8EEENSS_INS5_IJNSA_ILi8EEESH_EEENS5_IJSH_SC_EEEEEEEvNS4_8identityENS4_23SM90_TMA_LOAD_MULTICASTES1A_vS1B_EENS_8epilogue10collective18CollectiveEpilogueINS1E_23Sm100TmaWarpSpecializedILi1ELi1ELi80ELb0ELb0EEEJSI_NS5_IJNSS_ISF_SC_EENSS_ISG_SC_EEEEEaSJ_aSJ_NS1E_6fusion15FusionCallbacksIS1I_NS1M_17LinearCombinationIaiaiLNS_15FloatRoundStyleE2EEESI_S1L_JEEENS4_5SM1004TMEM4LOAD26SM100_TMEM_LOAD_16dp32b16xES10_NS11_INS12_ILi1ELi4ELi3EEES15_NSS_INS5_IJS16_NSA_ILi32EEEEEENS5_IJS1X_SC_EEEEEEENS4_39AutoVectorizingCopyWithAssumedAlignmentILi128EEENS4_14SM90_TMA_STOREES21_S23_S23_EEEvvEEEEvNT_6ParamsE --------------------------
	.section	.nv.info._ZN7cutlass13device_kernelINS_4gemm6kernel13GemmUniversalIN4cute5tupleIJiiiiEEENS1_10collective13CollectiveMmaINS1_35MainloopSm100TmaUmmaWarpSpecializedILi7ELi2ELi4ENS5_IJNS4_1CILi2EEENSA_ILi1EEESC_EEEEENS5_IJNSA_ILi64EEENSA_ILi160EEENSA_ILi128EEEEEEaNS5_IJlSC_lEEEaSJ_NS4_8TiledMMAINS4_8MMA_AtomIJNS4_15SM100_MMA_S8_SSIaaiLi64ELi160ELNS4_4UMMA5MajorE0ELSO_0ELNSN_8SaturateE0EEEEEENS4_6LayoutINS5_IJSC_SC_SC_EEENS5_IJNSA_ILi0EEESU_SU_EEEEENS5_IJNS4_10UnderscoreESX_SX_EEEEENS4_13SM90_TMA_LOADENS4_14ComposedLayoutINS4_7SwizzleILi3ELi4ELi3EEENS4_18smem_ptr_flag_bitsILi8EEENSS_INS5_IJNSA_ILi8EEESH_EEENS5_IJSH_SC_EEEEEEEvNS4_8identityENS4_23SM90_TMA_LOAD_MULTICASTES1A_vS1B_EENS_8epilogue10collective18CollectiveEpilogueINS1E_23Sm100TmaWarpSpecializedILi1ELi1ELi80ELb0ELb0EEEJSI_NS5_IJNSS_ISF_SC_EENSS_ISG_SC_EEEEEaSJ_aSJ_NS1E_6fusion15FusionCallbacksIS1I_NS1M_17LinearCombinationIaiaiLNS_15FloatRoundStyleE2EEESI_S1L_JEEENS4_5SM1004TMEM4LOAD26SM100_TMEM_LOAD_16dp32b16xES10_NS11_INS12_ILi1ELi4ELi3EEES15_NSS_INS5_IJS16_NSA_ILi32EEEEEENS5_IJS1X_SC_EEEEEEENS4_39AutoVectorizingCopyWithAssumedAlignmentILi128EEENS4_14SM90_TMA_STOREES21_S23_S23_EEEvvEEEEvNT_6ParamsE,"",@"SHT_CUDA_INFO"
	.sectionflags	@""
	.align	4


	//----- nvinfo : EIATTR_CUDA_API_VERSION
	.align		4
        /*0000*/ 	.byte	0x04, 0x37
        /*0002*/ 	.short	(.L_31 - .L_30)
.L_30:
        /*0004*/ 	.word	0x00000082


	//----- nvinfo : EIATTR_KPARAM_INFO
	.align		4
.L_31:
        /*0008*/ 	.byte	0x04, 0x17
        /*000a*/ 	.short	(.L_33 - .L_32)
.L_32:
        /*000c*/ 	.word	0x00000000
        /*0010*/ 	.short	0x0000
        /*0012*/ 	.short	0x0000
        /*0014*/ 	.byte	0x00, 0xf0, 0x01, 0x20


	//----- nvinfo : EIATTR_AT_ENTRY_FRAGMENTS
	.align		4
.L_33:
        /*0018*/ 	.byte	0x04, 0x4f
        /*001a*/ 	.short	(.L_35 - .L_34)


	//   ....[0]....
.L_34:
        /*001c*/ 	.word	0x00000006


	//----- nvinfo : EIATTR_RESERVED_SMEM_USED
	.align		4
.L_35:
        /*0020*/ 	.byte	0x01, 0x41
	.zero		2


	//----- nvinfo : EIATTR_SPARSE_MMA_MASK
	.align		4
        /*0024*/ 	.byte	0x03, 0x50
        /*0026*/ 	.short	0x0000


	//----- nvinfo : EIATTR_TCGEN05_1CTA_USED
	.align		4
        /*0028*/ 	.byte	0x01, 0x51
	.zero		2


	//----- nvinfo : EIATTR_MAXREG_COUNT
	.align		4
        /*002c*/ 	.byte	0x03, 0x1b
        /*002e*/ 	.short	0x00ff


	//----- nvinfo : EIATTR_NUM_BARRIERS
	.align		4
        /*0030*/ 	.byte	0x02, 0x4c
        /*0032*/ 	.byte	0x07
	.zero		1


	//----- nvinfo : EIATTR_EXTERNS
	.align		4
        /*0034*/ 	.byte	0x04, 0x0f
        /*0036*/ 	.short	(.L_37 - .L_36)


	//   ....[0]....
	.align		4
.L_36:
        /*0038*/ 	.word	index@(__assertfail)


	//----- nvinfo : EIATTR_MERCURY_ISA_VERSION
	.align		4
.L_37:
        /*003c*/ 	.byte	0x03, 0x5f
        /*003e*/ 	.short	0x0101


	//----- nvinfo : EIATTR_INT_WARP_WIDE_INSTR_OFFSETS
	.align		4
        /*0040*/ 	.byte	0x04, 0x31
        /*0042*/ 	.short	(.L_39 - .L_38)


	//   ....[0]....
.L_38:
        /*0044*/ 	.word	0x00003e10


	//   ....[1]....
        /*0048*/ 	.word	0x00003e30


	//   ....[2]....
        /*004c*/ 	.word	0x00003e60


	//   ....[3]....
        /*0050*/ 	.word	0x00004a40


	//   ....[4]....
        /*0054*/ 	.word	0x00004a50


	//   ....[5]....
        /*0058*/ 	.word	0x00004c40


	//   ....[6]....
        /*005c*/ 	.word	0x00004c60


	//   ....[7]....
        /*0060*/ 	.word	0x00004cc0


	//   ....[8]....
        /*0064*/ 	.word	0x00004ce0


	//----- nvinfo : EIATTR_COOP_GROUP_MASK_REGIDS
	.align		4
.L_39:
        /*0068*/ 	.byte	0x04, 0x29
        /*006a*/ 	.short	(.L_41 - .L_40)


	//   ....[0]....
.L_40:
        /*006c*/ 	.word	0xffffffff


	//   ....[1]....
        /*0070*/ 	.word	0xffffffff


	//   ....[2]....
        /*0074*/ 	.word	0xffffffff


	//   ....[3]....
        /*0078*/ 	.word	0xffffffff


	//   ....[4]....
        /*007c*/ 	.word	0xffffffff


	//   ....[5]....
        /*0080*/ 	.word	0xffffffff


	//   ....[6]....
        /*0084*/ 	.word	0xffffffff


	//   ....[7]....
        /*0088*/ 	.word	0xffffffff


	//   ....[8]....
        /*008c*/ 	.word	0xffffffff


	//   ....[9]....
        /*0090*/ 	.word	0xffffffff


	//   ....[10]....
        /*0094*/ 	.word	0xffffffff


	//   ....[11]....
        /*0098*/ 	.word	0xffffffff


	//   ....[12]....
        /*009c*/ 	.word	0xffffffff


	//   ....[13]....
        /*00a0*/ 	.word	0xffffffff


	//----- nvinfo : EIATTR_COOP_GROUP_INSTR_OFFSETS
	.align		4
.L_41:
        /*00a4*/ 	.byte	0x04, 0x28
        /*00a6*/ 	.short	(.L_43 - .L_42)


	//   ....[0]....
.L_42:
        /*00a8*/ 	.word	0x00000080


	//   ....[1]....
        /*00ac*/ 	.word	0x000004e0


	//   ....[2]....
        /*00b0*/ 	.word	0x000006e0


	//   ....[3]....
        /*00b4*/ 	.word	0x00000820


	//   ....[4]....
        /*00b8*/ 	.word	0x00000920


	//   ....[5]....
        /*00bc*/ 	.word	0x00000a90


	//   ....[6]....
        /*00c0*/ 	.word	0x00000c30


	//   ....[7]....
        /*00c4*/ 	.word	0x00000de0


	//   ....[8]....
        /*00c8*/ 	.word	0x00001fc0


	//   ....[9]....
        /*00cc*/ 	.word	0x00003010


	//   ....[10]....
        /*00d0*/ 	.word	0x00003220


	//   ....[11]....
        /*00d4*/ 	.word	0x00003250


	//   ....[12]....
        /*00d8*/ 	.word	0x00003cf0


	//   ....[13]....
        /*00dc*/ 	.word	0x00003f20


	//----- nvinfo : EIATTR_VRC_CTA_INIT_COUNT
	.align		4
.L_43:
        /*00e0*/ 	.byte	0x02, 0x4a
        /*00e2*/ 	.byte	0x80
	.zero		1


	//----- nvinfo : EIATTR_SYSCALL_OFFSETS
	.align		4
        /*00e4*/ 	.byte	0x04, 0x46
        /*00e6*/ 	.short	(.L_45 - .L_44)


	//   ....[0]....
.L_44:
        /*00e8*/ 	.word	0x00005770


	//   ....[1]....
        /*00ec*/ 	.word	0x000058b0


	//   ....[2]....
        /*00f0*/ 	.word	0x00006110


	//   ....[3]....
        /*00f4*/ 	.word	0x00006290


	//   ....[4]....
        /*00f8*/ 	.word	0x00006410


	//   ....[5]....
        /*00fc*/ 	.word	0x00006590


	//   ....[6]....
        /*0100*/ 	.word	0x00006710


	//----- nvinfo : EIATTR_MBARRIER_INSTR_OFFSETS
	.align		4
.L_45:
        /*0104*/ 	.byte	0x04, 0x39
        /*0106*/ 	.short	(.L_47 - .L_46)


	//   ....[0]....
.L_46:
        /*0108*/ 	.word	0x000005f0
        /*010c*/ 	.word	0x000000ff
        /*0110*/ 	.word	0x00000000
        /*0114*/ 	.short	0x0100
        /*0116*/ 	.byte	0x04
	.zero		1


	//   ....[1]....
        /*0118*/ 	.word	0x00000600
        /*011c*/ 	.word	0x000000ff
        /*0120*/ 	.word	0x00000038
        /*0124*/ 	.short	0x0100
        /*0126*/ 	.byte	0x04
	.zero		1


	//   ....[2]....
        /*0128*/ 	.word	0x00000610
        /*012c*/ 	.word	0x000000ff
        /*0130*/ 	.word	0x00000008
        /*0134*/ 	.short	0x0100
        /*0136*/ 	.byte	0x04
	.zero		1


	//   ....[3]....
        /*0138*/ 	.word	0x00000620
        /*013c*/ 	.word	0x000000ff
        /*0140*/ 	.word	0x00000040
        /*0144*/ 	.short	0x0100
        /*0146*/ 	.byte	0x04
	.zero		1


	//   ....[4]....
        /*0148*/ 	.word	0x00000630
        /*014c*/ 	.word	0x000000ff
        /*0150*/ 	.word	0x00000010
        /*0154*/ 	.short	0x0100
        /*0156*/ 	.byte	0x04
	.zero		1


	//   ....[5]....
        /*0158*/ 	.word	0x00000640
        /*015c*/ 	.word	0x000000ff
        /*0160*/ 	.word	0x00000048
        /*0164*/ 	.short	0x0100
        /*0166*/ 	.byte	0x04
	.zero		1


	//   ....[6]....
        /*0168*/ 	.word	0x00000650
        /*016c*/ 	.word	0x000000ff
        /*0170*/ 	.word	0x00000018
        /*0174*/ 	.short	0x0100
        /*0176*/ 	.byte	0x04
	.zero		1


	//   ....[7]....
        /*0178*/ 	.word	0x00000660
        /*017c*/ 	.word	0x000000ff
        /*0180*/ 	.word	0x00000050
        /*0184*/ 	.short	0x0100
        /*0186*/ 	.byte	0x04
	.zero		1


	//   ....[8]....
        /*0188*/ 	.word	0x00000670
        /*018c*/ 	.word	0x000000ff
        /*0190*/ 	.word	0x00000020
        /*0194*/ 	.short	0x0100
        /*0196*/ 	.byte	0x04
	.zero		1


	//   ....[9]....
        /*0198*/ 	.word	0x00000680
        /*019c*/ 	.word	0x000000ff
        /*01a0*/ 	.word	0x00000058
        /*01a4*/ 	.short	0x0100
        /*01a6*/ 	.byte	0x04
	.zero		1


	//   ....[10]....
        /*01a8*/ 	.word	0x00000690
        /*01ac*/ 	.word	0x000000ff
        /*01b0*/ 	.word	0x00000028
        /*01b4*/ 	.short	0x0100
        /*01b6*/ 	.byte	0x04
	.zero		1


	//   ....[11]....
        /*01b8*/ 	.word	0x000006a0
        /*01bc*/ 	.word	0x000000ff
        /*01c0*/ 	.word	0x00000060
        /*01c4*/ 	.short	0x0100
        /*01c6*/ 	.byte	0x04
	.zero		1


	//   ....[12]....
        /*01c8*/ 	.word	0x000006b0
        /*01cc*/ 	.word	0x000000ff
        /*01d0*/ 	.word	0x00000030
        /*01d4*/ 	.short	0x0100
        /*01d6*/ 	.byte	0x04
	.zero		1


	//   ....[13]....
        /*01d8*/ 	.word	0x000006c0
        /*01dc*/ 	.word	0x000000ff
        /*01e0*/ 	.word	0x00000068
        /*01e4*/ 	.short	0x0100
        /*01e6*/ 	.byte	0x04
	.zero		1


	//   ....[14]....
        /*01e8*/ 	.word	0x000007f0
        /*01ec*/ 	.word	0x000000ff
        /*01f0*/ 	.word	0x00000070
        /*01f4*/ 	.short	0x0100
        /*01f6*/ 	.byte	0x04
	.zero		1


	//   ....[15]....
        /*01f8*/ 	.word	0x00000800
        /*01fc*/ 	.word	0x000000ff
        /*0200*/ 	.word	0x00000078
        /*0204*/ 	.short	0x0100
        /*0206*/ 	.byte	0x04
	.zero		1


	//   ....[16]....
        /*0208*/ 	.word	0x000008f0
        /*020c*/ 	.word	0x000000ff
        /*0210*/ 	.word	0x00000080
        /*0214*/ 	.short	0x0100
        /*0216*/ 	.byte	0x06
	.zero		1


	//   ....[17]....
        /*0218*/ 	.word	0x00000900
        /*021c*/ 	.word	0x000000ff
        /*0220*/ 	.word	0x00000088
        /*0224*/ 	.short	0x0100
        /*0226*/ 	.byte	0x06
	.zero		1


	//   ....[18]....
        /*0228*/ 	.word	0x00000a40
        /*022c*/ 	.word	0x000000ff
        /*0230*/ 	.word	0x00000090
        /*0234*/ 	.short	0x0100
        /*0236*/ 	.byte	0x06
	.zero		1


	//   ....[19]....
        /*0238*/ 	.word	0x00000a50
        /*023c*/ 	.word	0x000000ff
        /*0240*/ 	.word	0x000000a0
        /*0244*/ 	.short	0x0100
        /*0246*/ 	.byte	0x06
	.zero		1


	//   ....[20]....
        /*0248*/ 	.word	0x00000a60
        /*024c*/ 	.word	0x000000ff
        /*0250*/ 	.word	0x00000098
        /*0254*/ 	.short	0x0100
        /*0256*/ 	.byte	0x06
	.zero		1


	//   ....[21]....
        /*0258*/ 	.word	0x00000a70
        /*025c*/ 	.word	0x000000ff
        /*0260*/ 	.word	0x000000a8
        /*0264*/ 	.short	0x0100
        /*0266*/ 	.byte	0x06
	.zero		1


	//   ....[22]....
        /*0268*/ 	.word	0x00000ba0
        /*026c*/ 	.word	0x000000ff
        /*0270*/ 	.word	0x000000b0
        /*0274*/ 	.short	0x0100
        /*0276*/ 	.byte	0x04
	.zero		1


	//   ....[23]....
        /*0278*/ 	.word	0x00000bb0
        /*027c*/ 	.word	0x000000ff
        /*0280*/ 	.word	0x000000d0
        /*0284*/ 	.short	0x0100
        /*0286*/ 	.byte	0x04
	.zero		1


	//   ....[24]....
        /*0288*/ 	.word	0x00000bc0
        /*028c*/ 	.word	0x000000ff
        /*0290*/ 	.word	0x000000b8
        /*0294*/ 	.short	0x0100
        /*0296*/ 	.byte	0x04
	.zero		1


	//   ....[25]....
        /*0298*/ 	.word	0x00000bd0
        /*029c*/ 	.word	0x000000ff
        /*02a0*/ 	.word	0x000000d8
        /*02a4*/ 	.short	0x0100
        /*02a6*/ 	.byte	0x04
	.zero		1


	//   ....[26]....
        /*02a8*/ 	.word	0x00000be0
        /*02ac*/ 	.word	0x000000ff
        /*02b0*/ 	.word	0x000000c0
        /*02b4*/ 	.short	0x0100
        /*02b6*/ 	.byte	0x04
	.zero		1


	//   ....[27]....
        /*02b8*/ 	.word	0x00000bf0
        /*02bc*/ 	.word	0x000000ff
        /*02c0*/ 	.word	0x000000e0
        /*02c4*/ 	.short	0x0100
        /*02c6*/ 	.byte	0x04
	.zero		1


	//   ....[28]....
        /*02c8*/ 	.word	0x00000c00
        /*02cc*/ 	.word	0x000000ff
        /*02d0*/ 	.word	0x000000c8
        /*02d4*/ 	.short	0x0100
        /*02d6*/ 	.byte	0x04
	.zero		1


	//   ....[29]....
        /*02d8*/ 	.word	0x00000c10
        /*02dc*/ 	.word	0x000000ff
        /*02e0*/ 	.word	0x000000e8
        /*02e4*/ 	.short	0x0100
        /*02e6*/ 	.byte	0x04
	.zero		1


	//   ....[30]....
        /*02e8*/ 	.word	0x00000d00
        /*02ec*/ 	.word	0x000000ff
        /*02f0*/ 	.word	0x000000f0
        /*02f4*/ 	.short	0x0100
        /*02f6*/ 	.byte	0x04
	.zero		1


	//   ....[31]....
        /*02f8*/ 	.word	0x00000d10
        /*02fc*/ 	.word	0x000000ff
        /*0300*/ 	.word	0x00000100
        /*0304*/ 	.short	0x0100
        /*0306*/ 	.byte	0x04
	.zero		1


	//   ....[32]....
        /*0308*/ 	.word	0x00000d20
        /*030c*/ 	.word	0x000000ff
        /*0310*/ 	.word	0x000000f8
        /*0314*/ 	.short	0x0100
        /*0316*/ 	.byte	0x04
	.zero		1


	//   ....[33]....
        /*0318*/ 	.word	0x00000d30
        /*031c*/ 	.word	0x000000ff
        /*0320*/ 	.word	0x00000108
        /*0324*/ 	.short	0x0100
        /*0326*/ 	.byte	0x04
	.zero		1


	//   ....[34]....
        /*0328*/ 	.word	0x00001840
        /*032c*/ 	.word	0x00000003
        /*0330*/ 	.word	0x00000100
        /*0334*/ 	.short	0x010a
        /*0336*/ 	.byte	0xff
	.zero		1


	//   ....[35]....
        /*0338*/ 	.word	0x00001870
        /*033c*/ 	.word	0x00000003
        /*0340*/ 	.word	0x000000f0
        /*0344*/ 	.short	0x0101
        /*0346*/ 	.byte	0xff
	.zero		1


	//   ....[36]....
        /*0348*/ 	.word	0x00001940
        /*034c*/ 	.word	0x000000ff
        /*0350*/ 	.word	0x00000038
        /*0354*/ 	.short	0x010a
        /*0356*/ 	.byte	0x05
	.zero		1


	//   ....[37]....
        /*0358*/ 	.word	0x000019c0
        /*035c*/ 	.word	0x000000ff
        /*0360*/ 	.word	0x00000038
        /*0364*/ 	.short	0x010a
        /*0366*/ 	.byte	0x21
	.zero		1


	//   ....[38]....
        /*0368*/ 	.word	0x00001b50
        /*036c*/ 	.word	0x000000ff
        /*0370*/ 	.word	0x00000038
        /*0374*/ 	.short	0x010a
        /*0376*/ 	.byte	0x08
	.zero		1


	//   ....[39]....
        /*0378*/ 	.word	0x00001c70
        /*037c*/ 	.word	0x000000ff
        /*0380*/ 	.word	0x00000088
        /*0384*/ 	.short	0x0101
        /*0386*/ 	.byte	0x07
	.zero		1


	//   ....[40]....
        /*0388*/ 	.word	0x00001c90
        /*038c*/ 	.word	0x000000ff
        /*0390*/ 	.word	0x00000038
        /*0394*/ 	.short	0x010a
        /*0396*/ 	.byte	0x05
	.zero		1


	//   ....[41]....
        /*0398*/ 	.word	0x00001d10
        /*039c*/ 	.word	0x000000ff
        /*03a0*/ 	.word	0x00000038
        /*03a4*/ 	.short	0x010a
        /*03a6*/ 	.byte	0x11
	.zero		1


	//   ....[42]....
        /*03a8*/ 	.word	0x00001ea0
        /*03ac*/ 	.word	0x000000ff
        /*03b0*/ 	.word	0x00000038
        /*03b4*/ 	.short	0x010a
        /*03b6*/ 	.byte	0x08
	.zero		1


	//   ....[43]....
        /*03b8*/ 	.word	0x00001ff0
        /*03bc*/ 	.word	0x00000003
        /*03c0*/ 	.word	0x00000090
        /*03c4*/ 	.short	0x010a
        /*03c6*/ 	.byte	0xff
	.zero		1


	//   ....[44]....
        /*03c8*/ 	.word	0x00002140
        /*03cc*/ 	.word	0x00000000
        /*03d0*/ 	.word	0x00000000
        /*03d4*/ 	.short	0x0101
        /*03d6*/ 	.byte	0xff
	.zero		1


	//   ....[45]....
        /*03d8*/ 	.word	0x000026e0
        /*03dc*/ 	.word	0x000000ff
        /*03e0*/ 	.word	0x00000000
        /*03e4*/ 	.short	0x010a
        /*03e6*/ 	.byte	0x04
	.zero		1


	//   ....[46]....
        /*03e8*/ 	.word	0x00002770
        /*03ec*/ 	.word	0x000000ff
        /*03f0*/ 	.word	0x00000000
        /*03f4*/ 	.short	0x010a
        /*03f6*/ 	.byte	0x05
	.zero		1


	//   ....[47]....
        /*03f8*/ 	.word	0x00002800
        /*03fc*/ 	.word	0x000000ff
        /*0400*/ 	.word	0x00000000
        /*0404*/ 	.short	0x010a
        /*0406*/ 	.byte	0x05
	.zero		1


	//   ....[48]....
        /*0408*/ 	.word	0x00002890
        /*040c*/ 	.word	0x000000ff
        /*0410*/ 	.word	0x00000000
        /*0414*/ 	.short	0x010a
        /*0416*/ 	.byte	0x05
	.zero		1


	//   ....[49]....
        /*0418*/ 	.word	0x00002920
        /*041c*/ 	.word	0x000000ff
        /*0420*/ 	.word	0x00000000
        /*0424*/ 	.short	0x010a
        /*0426*/ 	.byte	0x05
	.zero		1


	//   ....[50]....
        /*0428*/ 	.word	0x000029b0
        /*042c*/ 	.word	0x000000ff
        /*0430*/ 	.word	0x00000000
        /*0434*/ 	.short	0x010a
        /*0436*/ 	.byte	0x05
	.zero		1


	//   ....[51]....
        /*0438*/ 	.word	0x00002a50
        /*043c*/ 	.word	0x00000000
        /*0440*/ 	.word	0x00000000
        /*0444*/ 	.short	0x010a
        /*0446*/ 	.byte	0xff
	.zero		1


	//   ....[52]....
        /*0448*/ 	.word	0x00002b70
        /*044c*/ 	.word	0x00000002
        /*0450*/ 	.word	0x000000f0
        /*0454*/ 	.short	0x010a
        /*0456*/ 	.byte	0xff
	.zero		1


	//   ....[53]....
        /*0458*/ 	.word	0x00002bd0
        /*045c*/ 	.word	0x00000004
        /*0460*/ 	.word	0x00000000
        /*0464*/ 	.short	0x0101
        /*0466*/ 	.byte	0xff
	.zero		1


	//   ....[54]....
        /*0468*/ 	.word	0x00002bf0
        /*046c*/ 	.word	0x000000ff
        /*0470*/ 	.word	0x000000a0
        /*0474*/ 	.short	0x010a
        /*0476*/ 	.byte	0x04
	.zero		1


	//   ....[55]....
        /*0478*/ 	.word	0x00002d10
        /*047c*/ 	.word	0x00000002
        /*0480*/ 	.word	0x00000090
        /*0484*/ 	.short	0x010a
        /*0486*/ 	.byte	0xff
	.zero		1


	//   ....[56]....
        /*0488*/ 	.word	0x00002e20
        /*048c*/ 	.word	0x00000002
        /*0490*/ 	.word	0x00000000
        /*0494*/ 	.short	0x0101
        /*0496*/ 	.byte	0xff
	.zero		1


	//   ....[57]....
        /*0498*/ 	.word	0x00002eb0
        /*049c*/ 	.word	0x000000ff
        /*04a0*/ 	.word	0x000000a0
        /*04a4*/ 	.short	0x0106
        /*04a6*/ 	.byte	0x04
	.zero		1


	//   ....[58]....
        /*04a8*/ 	.word	0x00002ed0
        /*04ac*/ 	.word	0x000000ff
        /*04b0*/ 	.word	0x000000a0
        /*04b4*/ 	.short	0x010a
        /*04b6*/ 	.byte	0x04
	.zero		1


	//   ....[59]....
        /*04b8*/ 	.word	0x00002f60
        /*04bc*/ 	.word	0x000000ff
        /*04c0*/ 	.word	0x000000a0
        /*04c4*/ 	.short	0x0106
        /*04c6*/ 	.byte	0x07
	.zero		1


	//   ....[60]....
        /*04c8*/ 	.word	0x00002fa0
        /*04cc*/ 	.word	0x00000000
        /*04d0*/ 	.word	0x000000a0
        /*04d4*/ 	.short	0x010a
        /*04d6*/ 	.byte	0xff
	.zero		1


	//   ....[61]....
        /*04d8*/ 	.word	0x000034f0
        /*04dc*/ 	.word	0x00000000
        /*04e0*/ 	.word	0x00000090
        /*04e4*/ 	.short	0x010a
        /*04e6*/ 	.byte	0xff
	.zero		1


	//   ....[62]....
        /*04e8*/ 	.word	0x000035f0
        /*04ec*/ 	.word	0x00000003
        /*04f0*/ 	.word	0x00000000
        /*04f4*/ 	.short	0x0101
        /*04f6*/ 	.byte	0xff
	.zero		1


	//   ....[63]....
        /*04f8*/ 	.word	0x00003600
        /*04fc*/ 	.word	0x000000ff
        /*0500*/ 	.word	0x00000000
        /*0504*/ 	.short	0x010a
        /*0506*/ 	.byte	0x05
	.zero		1


	//   ....[64]....
        /*0508*/ 	.word	0x00003680
        /*050c*/ 	.word	0x000000ff
        /*0510*/ 	.word	0x000000d0
        /*0514*/ 	.short	0x010a
        /*0516*/ 	.byte	0x1f
	.zero		1


	//   ....[65]....
        /*0518*/ 	.word	0x00003750
        /*051c*/ 	.word	0x000000ff
        /*0520*/ 	.word	0x00000000
        /*0524*/ 	.short	0x010a
        /*0526*/ 	.byte	0x07
	.zero		1


	//   ....[66]....
        /*0528*/ 	.word	0x00003890
        /*052c*/ 	.word	0x000000ff
        /*0530*/ 	.word	0x00000000
        /*0534*/ 	.short	0x010a
        /*0536*/ 	.byte	0x06
	.zero		1


	//   ....[67]....
        /*0538*/ 	.word	0x00003b20
        /*053c*/ 	.word	0x000000ff
        /*0540*/ 	.word	0x00000000
        /*0544*/ 	.short	0x010a
        /*0546*/ 	.byte	0x04
	.zero		1


	//   ....[68]....
        /*0548*/ 	.word	0x00003bb0
        /*054c*/ 	.word	0x000000ff
        /*0550*/ 	.word	0x00000000
        /*0554*/ 	.short	0x010a
        /*0556*/ 	.byte	0x05
	.zero		1


	//   ....[69]....
        /*0558*/ 	.word	0x00003c40
        /*055c*/ 	.word	0x000000ff
        /*0560*/ 	.word	0x00000000
        /*0564*/ 	.short	0x010a
        /*0566*/ 	.byte	0x05
	.zero		1


	//   ....[70]....
        /*0568*/ 	.word	0x00003cd0
        /*056c*/ 	.word	0x000000ff
        /*0570*/ 	.word	0x00000000
        /*0574*/ 	.short	0x010a
        /*0576*/ 	.byte	0x04
	.zero		1


	//   ....[71]....
        /*0578*/ 	.word	0x000041c0
        /*057c*/ 	.word	0x00000003
        /*0580*/ 	.word	0x00000090
        /*0584*/ 	.short	0x010a
        /*0586*/ 	.byte	0xff
	.zero		1


	//   ....[72]....
        /*0588*/ 	.word	0x00004330
        /*058c*/ 	.word	0x00000000
        /*0590*/ 	.word	0x00000000
        /*0594*/ 	.short	0x0101
        /*0596*/ 	.byte	0xff
	.zero		1


	//   ....[73]....
        /*0598*/ 	.word	0x000047f0
        /*059c*/ 	.word	0x000000ff
        /*05a0*/ 	.word	0x00000088
        /*05a4*/ 	.short	0x010a
        /*05a6*/ 	.byte	0x15
	.zero		1


	//   ....[74]....
        /*05a8*/ 	.word	0x00004980
        /*05ac*/ 	.word	0x000000ff
        /*05b0*/ 	.word	0x00000078
        /*05b4*/ 	.short	0x010a
        /*05b6*/ 	.byte	0x15
	.zero		1


	//   ....[75]....
        /*05b8*/ 	.word	0x00004d00
        /*05bc*/ 	.word	0x000000ff
        /*05c0*/ 	.word	0x00000070
        /*05c4*/ 	.short	0x010b
        /*05c6*/ 	.byte	0x15
	.zero		1


	//   ....[76]....
        /*05c8*/ 	.word	0x00004d10
        /*05cc*/ 	.word	0x000000ff
        /*05d0*/ 	.word	0x00000000
        /*05d4*/ 	.short	0x0101
        /*05d6*/ 	.byte	0x2f
	.zero		1


	//   ....[77]....
        /*05d8*/ 	.word	0x00004d50
        /*05dc*/ 	.word	0x00000000
        /*05e0*/ 	.word	0x00000078
        /*05e4*/ 	.short	0x010a
        /*05e6*/ 	.byte	0xff
	.zero		1


	//   ....[78]....
        /*05e8*/ 	.word	0x00005030
        /*05ec*/ 	.word	0x00000008
        /*05f0*/ 	.word	0x00000090
        /*05f4*/ 	.short	0x010a
        /*05f6*/ 	.byte	0xff
	.zero		1


	//   ....[79]....
        /*05f8*/ 	.word	0x000051b0
        /*05fc*/ 	.word	0x00000000
        /*0600*/ 	.word	0x00000000
        /*0604*/ 	.short	0x0101
        /*0606*/ 	.byte	0xff
	.zero		1


	//   ....[80]....
        /*0608*/ 	.word	0x00005c60
        /*060c*/ 	.word	0x000000ff
        /*0610*/ 	.word	0x00000070
        /*0614*/ 	.short	0x010a
        /*0616*/ 	.byte	0x2c
	.zero		1


	//   ....[81]....
        /*0618*/ 	.word	0x00005c70
        /*061c*/ 	.word	0x00000010
        /*0620*/ 	.word	0x000000b0
        /*0624*/ 	.short	0x010a
        /*0626*/ 	.byte	0xff
	.zero		1


	//   ....[82]....
        /*0628*/ 	.word	0x00005e20
        /*062c*/ 	.word	0x000000ff
        /*0630*/ 	.word	0x00000070
        /*0634*/ 	.short	0x010a
        /*0636*/ 	.byte	0x2c
	.zero		1


	//   ....[83]....
        /*0638*/ 	.word	0x00005f30
        /*063c*/ 	.word	0x000000ff
        /*0640*/ 	.word	0x00000000
        /*0644*/ 	.short	0x0101
        /*0646*/ 	.byte	0x04
	.zero		1


	//   ....[84]....
        /*0648*/ 	.word	0x00005ff0
        /*064c*/ 	.word	0x00000010
        /*0650*/ 	.word	0x000000b0
        /*0654*/ 	.short	0x010a
        /*0656*/ 	.byte	0xff
	.zero		1


	//   ....[85]....
        /*0658*/ 	.word	0x00007cc0
        /*065c*/ 	.word	0x000000ff
        /*0660*/ 	.word	0x00000000
        /*0664*/ 	.short	0x0101
        /*0666*/ 	.byte	0x04
	.zero		1


	//   ....[86]....
        /*0668*/ 	.word	0x000080d0
        /*066c*/ 	.word	0x00000003
        /*0670*/ 	.word	0x00000100
        /*0674*/ 	.short	0x010a
        /*0676*/ 	.byte	0xff
	.zero		1


	//   ....[87]....
        /*0678*/ 	.word	0x00008130
        /*067c*/ 	.word	0x00000000
        /*0680*/ 	.word	0x00000038
        /*0684*/ 	.short	0x010a
        /*0686*/ 	.byte	0xff
	.zero		1


	//   ....[88]....
        /*0688*/ 	.word	0x00008190
        /*068c*/ 	.word	0x00000000
        /*0690*/ 	.word	0x00000038
        /*0694*/ 	.short	0x010a
        /*0696*/ 	.byte	0xff
	.zero		1


	//   ....[89]....
        /*0698*/ 	.word	0x000081e0
        /*069c*/ 	.word	0x00000003
        /*06a0*/ 	.word	0x00000090
        /*06a4*/ 	.short	0x010a
        /*06a6*/ 	.byte	0xff
	.zero		1


	//   ....[90]....
        /*06a8*/ 	.word	0x00008240
        /*06ac*/ 	.word	0x00000000
        /*06b0*/ 	.word	0x00000000
        /*06b4*/ 	.short	0x010a
        /*06b6*/ 	.byte	0xff
	.zero		1


	//   ....[91]....
        /*06b8*/ 	.word	0x000082a0
        /*06bc*/ 	.word	0x00000000
        /*06c0*/ 	.word	0x00000000
        /*06c4*/ 	.short	0x010a
        /*06c6*/ 	.byte	0xff
	.zero		1


	//   ....[92]....
        /*06c8*/ 	.word	0x00008300
        /*06cc*/ 	.word	0x00000000
        /*06d0*/ 	.word	0x00000000
        /*06d4*/ 	.short	0x010a
        /*06d6*/ 	.byte	0xff
	.zero		1


	//   ....[93]....
        /*06d8*/ 	.word	0x00008360
        /*06dc*/ 	.word	0x00000000
        /*06e0*/ 	.word	0x00000000
        /*06e4*/ 	.short	0x010a
        /*06e6*/ 	.byte	0xff
	.zero		1


	//   ....[94]....
        /*06e8*/ 	.word	0x000083c0
        /*06ec*/ 	.word	0x00000000
        /*06f0*/ 	.word	0x00000000
        /*06f4*/ 	.short	0x010a
        /*06f6*/ 	.byte	0xff
	.zero		1


	//   ....[95]....
        /*06f8*/ 	.word	0x00008420
        /*06fc*/ 	.word	0x00000000
        /*0700*/ 	.word	0x00000000
        /*0704*/ 	.short	0x010a
        /*0706*/ 	.byte	0xff
	.zero		1


	//   ....[96]....
        /*0708*/ 	.word	0x00008470
        /*070c*/ 	.word	0x00000002
        /*0710*/ 	.word	0x000000f0
        /*0714*/ 	.short	0x010a
        /*0716*/ 	.byte	0xff
	.zero		1


	//   ....[97]....
        /*0718*/ 	.word	0x000084d0
        /*071c*/ 	.word	0x00000002
        /*0720*/ 	.word	0x000000a0
        /*0724*/ 	.short	0x010a
        /*0726*/ 	.byte	0xff
	.zero		1


	//   ....[98]....
        /*0728*/ 	.word	0x00008520
        /*072c*/ 	.word	0x00000002
        /*0730*/ 	.word	0x00000090
        /*0734*/ 	.short	0x010a
        /*0736*/ 	.byte	0xff
	.zero		1


	//   ....[99]....
        /*0738*/ 	.word	0x00008580
        /*073c*/ 	.word	0x00000000
        /*0740*/ 	.word	0x000000a0
        /*0744*/ 	.short	0x010a
        /*0746*/ 	.byte	0xff
	.zero		1


	//   ....[100]....
        /*0748*/ 	.word	0x000085d0
        /*074c*/ 	.word	0x00000000
        /*0750*/ 	.word	0x00000090
        /*0754*/ 	.short	0x010a
        /*0756*/ 	.byte	0xff
	.zero		1


	//   ....[101]....
        /*0758*/ 	.word	0x00008630
        /*075c*/ 	.word	0x00000003
        /*0760*/ 	.word	0x000000d0
        /*0764*/ 	.short	0x010a
        /*0766*/ 	.byte	0xff
	.zero		1


	//   ....[102]....
        /*0768*/ 	.word	0x00008690
        /*076c*/ 	.word	0x00000000
        /*0770*/ 	.word	0x00000000
        /*0774*/ 	.short	0x010a
        /*0776*/ 	.byte	0xff
	.zero		1


	//   ....[103]....
        /*0778*/ 	.word	0x000086f0
        /*077c*/ 	.word	0x00000000
        /*0780*/ 	.word	0x00000000
        /*0784*/ 	.short	0x010a
        /*0786*/ 	.byte	0xff
	.zero		1


	//   ....[104]....
        /*0788*/ 	.word	0x00008750
        /*078c*/ 	.word	0x00000000
        /*0790*/ 	.word	0x00000000
        /*0794*/ 	.short	0x010a
        /*0796*/ 	.byte	0xff
	.zero		1


	//   ....[105]....
        /*0798*/ 	.word	0x000087b0
        /*079c*/ 	.word	0x00000000
        /*07a0*/ 	.word	0x00000000
        /*07a4*/ 	.short	0x010a
        /*07a6*/ 	.byte	0xff
	.zero		1


	//   ....[106]....
        /*07a8*/ 	.word	0x00008810
        /*07ac*/ 	.word	0x00000000
        /*07b0*/ 	.word	0x00000000
        /*07b4*/ 	.short	0x010a
        /*07b6*/ 	.byte	0xff
	.zero		1


	//   ....[107]....
        /*07b8*/ 	.word	0x00008860
        /*07bc*/ 	.word	0x00000003
        /*07c0*/ 	.word	0x00000090
        /*07c4*/ 	.short	0x010a
        /*07c6*/ 	.byte	0xff
	.zero		1


	//   ....[108]....
        /*07c8*/ 	.word	0x000088c0
        /*07cc*/ 	.word	0x00000000
        /*07d0*/ 	.word	0x00000088
        /*07d4*/ 	.short	0x010a
        /*07d6*/ 	.byte	0xff
	.zero		1


	//   ....[109]....
        /*07d8*/ 	.word	0x00008920
        /*07dc*/ 	.word	0x00000003
        /*07e0*/ 	.word	0x00000078
        /*07e4*/ 	.short	0x010a
        /*07e6*/ 	.byte	0xff
	.zero		1


	//   ....[110]....
        /*07e8*/ 	.word	0x00008970
        /*07ec*/ 	.word	0x00000008
        /*07f0*/ 	.word	0x00000090
        /*07f4*/ 	.short	0x010a
        /*07f6*/ 	.byte	0xff
	.zero		1


	//   ....[111]....
        /*07f8*/ 	.word	0x000089d0
        /*07fc*/ 	.word	0x00000000
        /*0800*/ 	.word	0x00000070
        /*0804*/ 	.short	0x010a
        /*0806*/ 	.byte	0xff
	.zero		1


	//   ....[112]....
        /*0808*/ 	.word	0x00008a20
        /*080c*/ 	.word	0x00000010
        /*0810*/ 	.word	0x000000b0
        /*0814*/ 	.short	0x010a
        /*0816*/ 	.byte	0xff
	.zero		1


	//----- nvinfo : EIATTR_NUM_MBARRIERS
	.align		4
.L_47:
        /*0818*/ 	.byte	0x03, 0x38
        /*081a*/ 	.short	0x0022


	//----- nvinfo : EIATTR_EXIT_INSTR_OFFSETS
	.align		4
        /*081c*/ 	.byte	0x04, 0x1c
        /*081e*/ 	.short	(.L_49 - .L_48)


	//   ....[0]....
.L_48:
        /*0820*/ 	.word	0x00002a80


	//   ....[1]....
        /*0824*/ 	.word	0x00002f70


	//   ....[2]....
        /*0828*/ 	.word	0x00002fd0


	//   ....[3]....
        /*082c*/ 	.word	0x00003f30


	//   ....[4]....
        /*0830*/ 	.word	0x00004d80


	//   ....[5]....
        /*0834*/ 	.word	0x00004dc0


	//   ....[6]....
        /*0838*/ 	.word	0x000080c0


	//----- nvinfo : EIATTR_MAX_THREADS
	.align		4
.L_49:
        /*083c*/ 	.byte	0x04, 0x05
        /*083e*/ 	.short	(.L_51 - .L_50)
.L_50:
        /*0840*/ 	.word	0x00000100
        /*0844*/ 	.word	0x00000001
        /*0848*/ 	.word	0x00000001


	//----- nvinfo : EIATTR_CRS_STACK_SIZE
	.align		4
.L_51:
        /*084c*/ 	.byte	0x04, 0x1e
        /*084e*/ 	.short	(.L_53 - .L_52)
.L_52:
        /*0850*/ 	.word	0x00000000


	//----- nvinfo : EIATTR_CBANK_PARAM_SIZE
	.align		4
.L_53:
        /*0854*/ 	.byte	0x03, 0x19
        /*0856*/ 	.short	0x0800


	//----- nvinfo : EIATTR_PARAM_CBANK
	.align		4
        /*0858*/ 	.byte	0x04, 0x0a
        /*085a*/ 	.short	(.L_55 - .L_54)
	.align		4
.L_54:
        /*085c*/ 	.word	index@(.nv.constant0._ZN7cutlass13device_kernelINS_4gemm6kernel13GemmUniversalIN4cute5tupleIJiiiiEEENS1_10collective13CollectiveMmaINS1_35MainloopSm100TmaUmmaWarpSpecializedILi7ELi2ELi4ENS5_IJNS4_1CILi2EEENSA_ILi1EEESC_EEEEENS5_IJNSA_ILi64EEENSA_ILi160EEENSA_ILi128EEEEEEaNS5_IJlSC_lEEEaSJ_NS4_8TiledMMAINS4_8MMA_AtomIJNS4_15SM100_MMA_S8_SSIaaiLi64ELi160ELNS4_4UMMA5MajorE0ELSO_0ELNSN_8SaturateE0EEEEEENS4_6LayoutINS5_IJSC_SC_SC_EEENS5_IJNSA_ILi0EEESU_SU_EEEEENS5_IJNS4_10UnderscoreESX_SX_EEEEENS4_13SM90_TMA_LOADENS4_14ComposedLayoutINS4_7SwizzleILi3ELi4ELi3EEENS4_18smem_ptr_flag_bitsILi8EEENSS_INS5_IJNSA_ILi8EEESH_EEENS5_IJSH_SC_EEEEEEEvNS4_8identityENS4_23SM90_TMA_LOAD_MULTICASTES1A_vS1B_EENS_8epilogue10collective18CollectiveEpilogueINS1E_23Sm100TmaWarpSpecializedILi1ELi1ELi80ELb0ELb0EEEJSI_NS5_IJNSS_ISF_SC_EENSS_ISG_SC_EEEEEaSJ_aSJ_NS1E_6fusion15FusionCallbacksIS1I_NS1M_17LinearCombinationIaiaiLNS_15FloatRoundStyleE2EEESI_S1L_JEEENS4_5SM1004TMEM4LOAD26SM100_TMEM_LOAD_16dp32b16xES10_NS11_INS12_ILi1ELi4ELi3EEES15_NSS_INS5_IJS16_NSA_ILi32EEEEEENS5_IJS1X_SC_EEEEEEENS4_39AutoVectorizingCopyWithAssumedAlignmentILi128EEENS4_14SM90_TMA_STOREES21_S23_S23_EEEvvEEEEvNT_6ParamsE)
        /*0860*/ 	.short	0x0380
        /*0862*/ 	.short	0x0800


	//----- nvinfo : EIATTR_SW_WAR
	.align		4
.L_55:
        /*0864*/ 	.byte	0x04, 0x36
        /*0866*/ 	.short	(.L_57 - .L_56)
.L_56:
        /*0868*/ 	.word	0x00000008
.L_57:


//--------------------- .nv.callgraph             --------------------------
	.section	.nv.callgraph,"",@"SHT_CUDA_CALLGRAPH"
	.align	4
	.sectionentsize	8
	.align		4
        /*0000*/ 	.word	0x00000000
	.align		4
        /*0004*/ 	.word	0xffffffff
	.align		4
        /*0008*/ 	.word	index@(_ZN7cutlass13device_kernelINS_4gemm6kernel13GemmUniversalIN4cute5tupleIJiiiiEEENS1_10collective13CollectiveMmaINS1_35MainloopSm100TmaUmmaWarpSpecializedILi7ELi2ELi4ENS5_IJNS4_1CILi2EEENSA_ILi1EEESC_EEEEENS5_IJNSA_ILi64EEENSA_ILi160EEENSA_ILi128EEEEEEaNS5_IJlSC_lEEEaSJ_NS4_8TiledMMAINS4_8MMA_AtomIJNS4_15SM100_MMA_S8_SSIaaiLi64ELi160ELNS4_4UMMA5MajorE0ELSO_0ELNSN_8SaturateE0EEEEEENS4_6LayoutINS5_IJSC_SC_SC_EEENS5_IJNSA_ILi0EEESU_SU_EEEEENS5_IJNS4_10UnderscoreESX_SX_EEEEENS4_13SM90_TMA_LOADENS4_14ComposedLayoutINS4_7SwizzleILi3ELi4ELi3EEENS4_18smem_ptr_flag_bitsILi8EEENSS_INS5_IJNSA_ILi8EEESH_EEENS5_IJSH_SC_EEEEEEEvNS4_8identityENS4_23SM90_TMA_LOAD_MULTICASTES1A_vS1B_EENS_8epilogue10collective18CollectiveEpilogueINS1E_23Sm100TmaWarpSpecializedILi1ELi1ELi80ELb0ELb0EEEJSI_NS5_IJNSS_ISF_SC_EENSS_ISG_SC_EEEEEaSJ_aSJ_NS1E_6fusion15FusionCallbacksIS1I_NS1M_17LinearCombinationIaiaiLNS_15FloatRoundStyleE2EEESI_S1L_JEEENS4_5SM1004TMEM4LOAD26SM100_TMEM_LOAD_16dp32b16xES10_NS11_INS12_ILi1ELi4ELi3EEES15_NSS_INS5_IJS16_NSA_ILi32EEEEEENS5_IJS1X_SC_EEEEEEENS4_39AutoVectorizingCopyWithAssumedAlignmentILi128EEENS4_14SM90_TMA_STOREES21_S23_S23_EEEvvEEEEvNT_6ParamsE)
	.align		4
        /*000c*/ 	.word	index@(__assertfail)
	.align		4
        /*0010*/ 	.word	0x00000000
	.align		4
        /*0014*/ 	.word	0xfffffffe
	.align		4
        /*0018*/ 	.word	0x00000000
	.align		4
        /*001c*/ 	.word	0xfffffffd
	.align		4
        /*0020*/ 	.word	0x00000000
	.align		4
        /*0024*/ 	.word	0xfffffffc


//--------------------- .nv.constant4             --------------------------
	.section	.nv.constant4,"a",@progbits
	.align	8
	.align		8
.nv.constant4:
        /*0000*/ 	.dword	__assertfail
	.align		8
        /*0008*/ 	.dword	__unnamed_1
	.align		8
        /*0010*/ 	.dword	__unnamed_2
	.align		8
        /*0018*/ 	.dword	_ZN40_INTERNAL_376b45c8_4_k_cu_5f076dff_288244cuda3std3__45__cpo5beginE
	.align		8
        /*0020*/ 	.dword	_ZN40_INTERNAL_376b45c8_4_k_cu_5f076dff_288244cuda3std3__45__cpo3endE
	.align		8
        /*0028*/ 	.dword	_ZN40_INTERNAL_376b45c8_4_k_cu_5f076dff_288244cuda3std3__45__cpo6cbeginE
	.align		8
        /*0030*/ 	.dword	_ZN40_INTERNAL_376b45c8_4_k_cu_5f076dff_288244cuda3std3__45__cpo4cendE
	.align		8
        /*0038*/ 	.dword	_ZN40_INTERNAL_376b45c8_4_k_cu_5f076dff_288244cuda3std3__442_GLOBAL__N__376b45c8_4_k_cu_5f076dff_288246ignoreE
	.align		8
        /*0040*/ 	.dword	_ZN40_INTERNAL_376b45c8_4_k_cu_5f076dff_288244cuda3std3__419piecewise_constructE
	.align		8
        /*0048*/ 	.dword	_ZN40_INTERNAL_376b45c8_4_k_cu_5f076dff_288244cuda3std3__48in_placeE
	.align		8
        /*0050*/ 	.dword	_ZN40_INTERNAL_376b45c8_4_k_cu_5f076dff_288244cuda3std6ranges3__45__cpo4swapE
	.align		8
        /*0058*/ 	.dword	_ZN40_INTERNAL_376b45c8_4_k_cu_5f076dff_288244cuda3std6ranges3__45__cpo9iter_moveE
	.align		8
        /*0060*/ 	.dword	_ZN40_INTERNAL_376b45c8_4_k_cu_5f076dff_288244cute7productE
	.align		8
        /*0068*/ 	.dword	_ZN40_INTERNAL_376b45c8_4_k_cu_5f076dff_288244cute1_E
	.align		8
        /*0070*/ 	.dword	$str$25
	.align		8
        /*0078*/ 	.dword	$str$26
	.align		8
        /*0080*/ 	.dword	$str$27
	.align		8
        /*0088*/ 	.dword	$str$28


//--------------------- .text._ZN7cutlass13device_kernelINS_4gemm6kernel13GemmUniversalIN4cute5tupleIJiiiiEEENS1_10collective13CollectiveMmaINS1_35MainloopSm100TmaUmmaWarpSpecializedILi7ELi2ELi4ENS5_IJNS4_1CILi2EEENSA_ILi1EEESC_EEEEENS5_IJNSA_ILi64EEENSA_ILi160EEENSA_ILi128EEEEEEaNS5_IJlSC_lEEEaSJ_NS4_8TiledMMAINS4_8MMA_AtomIJNS4_15SM100_MMA_S8_SSIaaiLi64ELi160ELNS4_4UMMA5MajorE0ELSO_0ELNSN_8SaturateE0EEEEEENS4_6LayoutINS5_IJSC_SC_SC_EEENS5_IJNSA_ILi0EEESU_SU_EEEEENS5_IJNS4_10UnderscoreESX_SX_EEEEENS4_13SM90_TMA_LOADENS4_14ComposedLayoutINS4_7SwizzleILi3ELi4ELi3EEENS4_18smem_ptr_flag_bitsILi8EEENSS_INS5_IJNSA_ILi8EEESH_EEENS5_IJSH_SC_EEEEEEEvNS4_8identityENS4_23SM90_TMA_LOAD_MULTICASTES1A_vS1B_EENS_8epilogue10collective18CollectiveEpilogueINS1E_23Sm100TmaWarpSpecializedILi1ELi1ELi80ELb0ELb0EEEJSI_NS5_IJNSS_ISF_SC_EENSS_ISG_SC_EEEEEaSJ_aSJ_NS1E_6fusion15FusionCallbacksIS1I_NS1M_17LinearCombinationIaiaiLNS_15FloatRoundStyleE2EEESI_S1L_JEEENS4_5SM1004TMEM4LOAD26SM100_TMEM_LOAD_16dp32b16xES10_NS11_INS12_ILi1ELi4ELi3EEES15_NSS_INS5_IJS16_NSA_ILi32EEEEEENS5_IJS1X_SC_EEEEEEENS4_39AutoVectorizingCopyWithAssumedAlignmentILi128EEENS4_14SM90_TMA_STOREES21_S23_S23_EEEvvEEEEvNT_6ParamsE --------------------------
	.section	.text._ZN7cutlass13device_kernelINS_4gemm6kernel13GemmUniversalIN4cute5tupleIJiiiiEEENS1_10collective13CollectiveMmaINS1_35MainloopSm100TmaUmmaWarpSpecializedILi7ELi2ELi4ENS5_IJNS4_1CILi2EEENSA_ILi1EEESC_EEEEENS5_IJNSA_ILi64EEENSA_ILi160EEENSA_ILi128EEEEEEaNS5_IJlSC_lEEEaSJ_NS4_8TiledMMAINS4_8MMA_AtomIJNS4_15SM100_MMA_S8_SSIaaiLi64ELi160ELNS4_4UMMA5MajorE0ELSO_0ELNSN_8SaturateE0EEEEEENS4_6LayoutINS5_IJSC_SC_SC_EEENS5_IJNSA_ILi0EEESU_SU_EEEEENS5_IJNS4_10UnderscoreESX_SX_EEEEENS4_13SM90_TMA_LOADENS4_14ComposedLayoutINS4_7SwizzleILi3ELi4ELi3EEENS4_18smem_ptr_flag_bitsILi8EEENSS_INS5_IJNSA_ILi8EEESH_EEENS5_IJSH_SC_EEEEEEEvNS4_8identityENS4_23SM90_TMA_LOAD_MULTICASTES1A_vS1B_EENS_8epilogue10collective18CollectiveEpilogueINS1E_23Sm100TmaWarpSpecializedILi1ELi1ELi80ELb0ELb0EEEJSI_NS5_IJNSS_ISF_SC_EENSS_ISG_SC_EEEEEaSJ_aSJ_NS1E_6fusion15FusionCallbacksIS1I_NS1M_17LinearCombinationIaiaiLNS_15FloatRoundStyleE2EEESI_S1L_JEEENS4_5SM1004TMEM4LOAD26SM100_TMEM_LOAD_16dp32b16xES10_NS11_INS12_ILi1ELi4ELi3EEES15_NSS_INS5_IJS16_NSA_ILi32EEEEEENS5_IJS1X_SC_EEEEEEENS4_39AutoVectorizingCopyWithAssumedAlignmentILi128EEENS4_14SM90_TMA_STOREES21_S23_S23_EEEvvEEEEvNT_6ParamsE,"ax",@progbits
	.align	128
.text._ZN7cutlass13device_kernelINS_4gemm6kernel13GemmUniversalIN4cute5tupleIJiiiiEEENS1_10collective13CollectiveMmaINS1_35MainloopSm100TmaUmmaWarpSpecializedILi7ELi2ELi4ENS5_IJNS4_1CILi2EEENSA_ILi1EEESC_EEEEENS5_IJNSA_ILi64EEENSA_ILi160EEENSA_ILi128EEEEEEaNS5_IJlSC_lEEEaSJ_NS4_8TiledMMAINS4_8MMA_AtomIJNS4_15SM100_MMA_S8_SSIaaiLi64ELi160ELNS4_4UMMA5MajorE0ELSO_0ELNSN_8SaturateE0EEEEEENS4_6LayoutINS5_IJSC_SC_SC_EEENS5_IJNSA_ILi0EEESU_SU_EEEEENS5_IJNS4_10UnderscoreESX_SX_EEEEENS4_13SM90_TMA_LOADENS4_14ComposedLayoutINS4_7SwizzleILi3ELi4ELi3EEENS4_18smem_ptr_flag_bitsILi8EEENSS_INS5_IJNSA_ILi8EEESH_EEENS5_IJSH_SC_EEEEEEEvNS4_8identityENS4_23SM90_TMA_LOAD_MULTICASTES1A_vS1B_EENS_8epilogue10collective18CollectiveEpilogueINS1E_23Sm100TmaWarpSpecializedILi1ELi1ELi80ELb0ELb0EEEJSI_NS5_IJNSS_ISF_SC_EENSS_ISG_SC_EEEEEaSJ_aSJ_NS1E_6fusion15FusionCallbacksIS1I_NS1M_17LinearCombinationIaiaiLNS_15FloatRoundStyleE2EEESI_S1L_JEEENS4_5SM1004TMEM4LOAD26SM100_TMEM_LOAD_16dp32b16xES10_NS11_INS12_ILi1ELi4ELi3EEES15_NSS_INS5_IJS16_NSA_ILi32EEEEEENS5_IJS1X_SC_EEEEEEENS4_39AutoVectorizingCopyWithAssumedAlignmentILi128EEENS4_14SM90_TMA_STOREES21_S23_S23_EEEvvEEEEvNT_6ParamsE:
        .type           _ZN7cutlass13device_kernelINS_4gemm6kernel13GemmUniversalIN4cute5tupleIJiiiiEEENS1_10collective13CollectiveMmaINS1_35MainloopSm100TmaUmmaWarpSpecializedILi7ELi2ELi4ENS5_IJNS4_1CILi2EEENSA_ILi1EEESC_EEEEENS5_IJNSA_ILi64EEENSA_ILi160EEENSA_ILi128EEEEEEaNS5_IJlSC_lEEEaSJ_NS4_8TiledMMAINS4_8MMA_AtomIJNS4_15SM100_MMA_S8_SSIaaiLi64ELi160ELNS4_4UMMA5MajorE0ELSO_0ELNSN_8SaturateE0EEEEEENS4_6LayoutINS5_IJSC_SC_SC_EEENS5_IJNSA_ILi0EEESU_SU_EEEEENS5_IJNS4_10UnderscoreESX_SX_EEEEENS4_13SM90_TMA_LOADENS4_14ComposedLayoutINS4_7SwizzleILi3ELi4ELi3EEENS4_18smem_ptr_flag_bitsILi8EEENSS_INS5_IJNSA_ILi8EEESH_EEENS5_IJSH_SC_EEEEEEEvNS4_8identityENS4_23SM90_TMA_LOAD_MULTICASTES1A_vS1B_EENS_8epilogue10collective18CollectiveEpilogueINS1E_23Sm100TmaWarpSpecializedILi1ELi1ELi80ELb0ELb0EEEJSI_NS5_IJNSS_ISF_SC_EENSS_ISG_SC_EEEEEaSJ_aSJ_NS1E_6fusion15FusionCallbacksIS1I_NS1M_17LinearCombinationIaiaiLNS_15FloatRoundStyleE2EEESI_S1L_JEEENS4_5SM1004TMEM4LOAD26SM100_TMEM_LOAD_16dp32b16xES10_NS11_INS12_ILi1ELi4ELi3EEES15_NSS_INS5_IJS16_NSA_ILi32EEEEEENS5_IJS1X_SC_EEEEEEENS4_39AutoVectorizingCopyWithAssumedAlignmentILi128EEENS4_14SM90_TMA_STOREES21_S23_S23_EEEvvEEEEvNT_6ParamsE,@function
        .size           _ZN7cutlass13device_kernelINS_4gemm6kernel13GemmUniversalIN4cute5tupleIJiiiiEEENS1_10collective13CollectiveMmaINS1_35MainloopSm100TmaUmmaWarpSpecializedILi7ELi2ELi4ENS5_IJNS4_1CILi2EEENSA_ILi1EEESC_EEEEENS5_IJNSA_ILi64EEENSA_ILi160EEENSA_ILi128EEEEEEaNS5_IJlSC_lEEEaSJ_NS4_8TiledMMAINS4_8MMA_AtomIJNS4_15SM100_MMA_S8_SSIaaiLi64ELi160ELNS4_4UMMA5MajorE0ELSO_0ELNSN_8SaturateE0EEEEEENS4_6LayoutINS5_IJSC_SC_SC_EEENS5_IJNSA_ILi0EEESU_SU_EEEEENS5_IJNS4_10UnderscoreESX_SX_EEEEENS4_13SM90_TMA_LOADENS4_14ComposedLayoutINS4_7SwizzleILi3ELi4ELi3EEENS4_18smem_ptr_flag_bitsILi8EEENSS_INS5_IJNSA_ILi8EEESH_EEENS5_IJSH_SC_EEEEEEEvNS4_8identityENS4_23SM90_TMA_LOAD_MULTICASTES1A_vS1B_EENS_8epilogue10collective18CollectiveEpilogueINS1E_23Sm100TmaWarpSpecializedILi1ELi1ELi80ELb0ELb0EEEJSI_NS5_IJNSS_ISF_SC_EENSS_ISG_SC_EEEEEaSJ_aSJ_NS1E_6fusion15FusionCallbacksIS1I_NS1M_17LinearCombinationIaiaiLNS_15FloatRoundStyleE2EEESI_S1L_JEEENS4_5SM1004TMEM4LOAD26SM100_TMEM_LOAD_16dp32b16xES10_NS11_INS12_ILi1ELi4ELi3EEES15_NSS_INS5_IJS16_NSA_ILi32EEEEEENS5_IJS1X_SC_EEEEEEENS4_39AutoVectorizingCopyWithAssumedAlignmentILi128EEENS4_14SM90_TMA_STOREES21_S23_S23_EEEvvEEEEvNT_6ParamsE,(.L_x_148 - _ZN7cutlass13device_kernelINS_4gemm6kernel13GemmUniversalIN4cute5tupleIJiiiiEEENS1_10collective13CollectiveMmaINS1_35MainloopSm100TmaUmmaWarpSpecializedILi7ELi2ELi4ENS5_IJNS4_1CILi2EEENSA_ILi1EEESC_EEEEENS5_IJNSA_ILi64EEENSA_ILi160EEENSA_ILi128EEEEEEaNS5_IJlSC_lEEEaSJ_NS4_8TiledMMAINS4_8MMA_AtomIJNS4_15SM100_MMA_S8_SSIaaiLi64ELi160ELNS4_4UMMA5MajorE0ELSO_0ELNSN_8SaturateE0EEEEEENS4_6LayoutINS5_IJSC_SC_SC_EEENS5_IJNSA_ILi0EEESU_SU_EEEEENS5_IJNS4_10UnderscoreESX_SX_EEEEENS4_13SM90_TMA_LOADENS4_14ComposedLayoutINS4_7SwizzleILi3ELi4ELi3EEENS4_18smem_ptr_flag_bitsILi8EEENSS_INS5_IJNSA_ILi8EEESH_EEENS5_IJSH_SC_EEEEEEEvNS4_8identityENS4_23SM90_TMA_LOAD_MULTICASTES1A_vS1B_EENS_8epilogue10collective18CollectiveEpilogueINS1E_23Sm100TmaWarpSpecializedILi1ELi1ELi80ELb0ELb0EEEJSI_NS5_IJNSS_ISF_SC_EENSS_ISG_SC_EEEEEaSJ_aSJ_NS1E_6fusion15FusionCallbacksIS1I_NS1M_17LinearCombinationIaiaiLNS_15FloatRoundStyleE2EEESI_S1L_JEEENS4_5SM1004TMEM4LOAD26SM100_TMEM_LOAD_16dp32b16xES10_NS11_INS12_ILi1ELi4ELi3EEES15_NSS_INS5_IJS16_NSA_ILi32EEEEEENS5_IJS1X_SC_EEEEEEENS4_39AutoVectorizingCopyWithAssumedAlignmentILi128EEENS4_14SM90_TMA_STOREES21_S23_S23_EEEvvEEEEvNT_6ParamsE)
        .other          _ZN7cutlass13device_kernelINS_4gemm6kernel13GemmUniversalIN4cute5tupleIJiiiiEEENS1_10collective13CollectiveMmaINS1_35MainloopSm100TmaUmmaWarpSpecializedILi7ELi2ELi4ENS5_IJNS4_1CILi2EEENSA_ILi1EEESC_EEEEENS5_IJNSA_ILi64EEENSA_ILi160EEENSA_ILi128EEEEEEaNS5_IJlSC_lEEEaSJ_NS4_8TiledMMAINS4_8MMA_AtomIJNS4_15SM100_MMA_S8_SSIaaiLi64ELi160ELNS4_4UMMA5MajorE0ELSO_0ELNSN_8SaturateE0EEEEEENS4_6LayoutINS5_IJSC_SC_SC_EEENS5_IJNSA_ILi0EEESU_SU_EEEEENS5_IJNS4_10UnderscoreESX_SX_EEEEENS4_13SM90_TMA_LOADENS4_14ComposedLayoutINS4_7SwizzleILi3ELi4ELi3EEENS4_18smem_ptr_flag_bitsILi8EEENSS_INS5_IJNSA_ILi8EEESH_EEENS5_IJSH_SC_EEEEEEEvNS4_8identityENS4_23SM90_TMA_LOAD_MULTICASTES1A_vS1B_EENS_8epilogue10collective18CollectiveEpilogueINS1E_23Sm100TmaWarpSpecializedILi1ELi1ELi80ELb0ELb0EEEJSI_NS5_IJNSS_ISF_SC_EENSS_ISG_SC_EEEEEaSJ_aSJ_NS1E_6fusion15FusionCallbacksIS1I_NS1M_17LinearCombinationIaiaiLNS_15FloatRoundStyleE2EEESI_S1L_JEEENS4_5SM1004TMEM4LOAD26SM100_TMEM_LOAD_16dp32b16xES10_NS11_INS12_ILi1ELi4ELi3EEES15_NSS_INS5_IJS16_NSA_ILi32EEEEEENS5_IJS1X_SC_EEEEEEENS4_39AutoVectorizingCopyWithAssumedAlignmentILi128EEENS4_14SM90_TMA_STOREES21_S23_S23_EEEvvEEEEvNT_6ParamsE,@"STO_CUDA_ENTRY STV_DEFAULT"
_ZN7cutlass13device_kernelINS_4gemm6kernel13GemmUniversalIN4cute5tupleIJiiiiEEENS1_10collective13CollectiveMmaINS1_35MainloopSm100TmaUmmaWarpSpecializedILi7ELi2ELi4ENS5_IJNS4_1CILi2EEENSA_ILi1EEESC_EEEEENS5_IJNSA_ILi64EEENSA_ILi160EEENSA_ILi128EEEEEEaNS5_IJlSC_lEEEaSJ_NS4_8TiledMMAINS4_8MMA_AtomIJNS4_15SM100_MMA_S8_SSIaaiLi64ELi160ELNS4_4UMMA5MajorE0ELSO_0ELNSN_8SaturateE0EEEEEENS4_6LayoutINS5_IJSC_SC_SC_EEENS5_IJNSA_ILi0EEESU_SU_EEEEENS5_IJNS4_10UnderscoreESX_SX_EEEEENS4_13SM90_TMA_LOADENS4_14ComposedLayoutINS4_7SwizzleILi3ELi4ELi3EEENS4_18smem_ptr_flag_bitsILi8EEENSS_INS5_IJNSA_ILi8EEESH_EEENS5_IJSH_SC_EEEEEEEvNS4_8identityENS4_23SM90_TMA_LOAD_MULTICASTES1A_vS1B_EENS_8epilogue10collective18CollectiveEpilogueINS1E_23Sm100TmaWarpSpecializedILi1ELi1ELi80ELb0ELb0EEEJSI_NS5_IJNSS_ISF_SC_EENSS_ISG_SC_EEEEEaSJ_aSJ_NS1E_6fusion15FusionCallbacksIS1I_NS1M_17LinearCombinationIaiaiLNS_15FloatRoundStyleE2EEESI_S1L_JEEENS4_5SM1004TMEM4LOAD26SM100_TMEM_LOAD_16dp32b16xES10_NS11_INS12_ILi1ELi4ELi3EEES15_NSS_INS5_IJS16_NSA_ILi32EEEEEENS5_IJS1X_SC_EEEEEEENS4_39AutoVectorizingCopyWithAssumedAlignmentILi128EEENS4_14SM90_TMA_STOREES21_S23_S23_EEEvvEEEEvNT_6ParamsE:
[----:B------:R-:W1:Y:S01]  /*0000*/  LDC R1, c[0x0][0x37c] ;  /* 0x0000df00ff017b82 */ /* 0x000e620000000800 */
[----:B------:R-:W2:Y:S01]  /*0010*/  S2R R186, SR_TID.X ;  /* 0x0000000000ba7919 */ /* 0x000ea20000002100 */
[----:B------:R-:W3:Y:S01]  /*0020*/  LDCU.64 UR8, c[0x0][0x890] ;  /* 0x00011200ff0877ac */ /* 0x000ee20008000a00 */
[----:B------:R-:W-:Y:S02]  /*0030*/  PRMT R196, RZ, 0x7610, R196 ;  /* 0x00007610ffc47816 */ /* 0x000fe400000000c4 */
[----:B------:R-:W-:Y:S01]  /*0040*/  ELECT P3, URZ, PT ;  /* 0x0000000000ff782f */ /* 0x000fe20003860000 */
[----:B---3--:R-:W-:-:S04]  /*0050*/  UISETP.NE.U32.AND UP0, UPT, UR8, URZ, UPT ;  /* 0x000000ff0800728c */ /* 0x008fc8000bf05070 */
[----:B------:R-:W-:Y:S01]  /*0060*/  UISETP.NE.AND.EX UP0, UPT, UR9, URZ, UPT, UP0 ;  /* 0x000000ff0900728c */ /* 0x000fe2000bf05300 */
[----:B--2---:R-:W-:-:S05]  /*0070*/  SHF.R.U32.HI R197, RZ, 0x5, R186 ;  /* 0x00000005ffc57819 */ /* 0x004fca00000116ba */
[----:B------:R-:W2:Y:S02]  /*0080*/  SHFL.IDX PT, R0, R197, RZ, 0x1f ;  /* 0x00001fffc5007589 */ /* 0x000ea400000e0000 */
[----:B--2---:R-:W-:Y:S01]  /*0090*/  R2UR UR20, R0 ;  /* 0x00000000001472ca */ /* 0x004fe200000e0000 */
[----:B-1----:R-:W-:-:S14]  /*00a0*/  BRA.U UP0, `(.L_x_0) ;  /* 0x0000000100307547 */ /* 0x002fdc000b800000 */
[----:B------:R-:W1:Y:S02]  /*00b0*/  LDCU.64 UR4, c[0x0][0x888] ;  /* 0x00011100ff0477ac */ /* 0x000e640008000a00 */
[----:B-1----:R-:W-:-:S04]  /*00c0*/  UISETP.NE.U32.AND UP0, UPT, UR4, URZ, UPT ;  /* 0x000000ff0400728c */ /* 0x002fc8000bf05070 */
[----:B------:R-:W-:-:S09]  /*00d0*/  UISETP.NE.AND.EX UP0, UPT, UR5, URZ, UPT, UP0 ;  /* 0x000000ff0500728c */ /* 0x000fd2000bf05300 */
[----:B------:R-:W-:Y:S05]  /*00e0*/  BRA.U !UP0, `(.L_x_1) ;  /* 0x0000000108147547 */ /* 0x000fea000b800000 */
[----:B------:R-:W1:Y:S01]  /*00f0*/  LDC.64 R94, c[0x0][0x888] ;  /* 0x00022200ff5e7b82 */ /* 0x000e620000000a00 */
[----:B------:R-:W1:Y:S02]  /*0100*/  LDCU.64 UR4, c[0x0][0x358] ;  /* 0x00006b00ff0477ac */ /* 0x000e640008000a00 */
[----:B-1----:R1:W5:Y:S01]  /*0110*/  LDG.E R94, desc[UR4][R94.64] ;  /* 0x000000045e5e7981 */ /* 0x002362000c1e1900 */
[----:B------:R-:W-:Y:S01]  /*0120*/  HFMA2 R196, -RZ, RZ, 0, 5.9604644775390625e-08 ;  /* 0x00000001ffc47431 */ /* 0x000fe200000001ff */
[----:B------:R-:W-:Y:S05]  /*0130*/  BRA `(.L_x_0) ;  /* 0x00000000000c7947 */ /* 0x000fea0003800000 */
.L_x_1:
[----:B------:R-:W1:Y:S01]  /*0140*/  LDCU UR4, c[0x0][0x880] ;  /* 0x00011000ff0477ac */ /* 0x000e620008000800 */
[----:B------:R-:W-:Y:S01]  /*0150*/  HFMA2 R196, -RZ, RZ, 0, 5.9604644775390625e-08 ;  /* 0x00000001ffc47431 */ /* 0x000fe200000001ff */
[----:B-1----:R-:W-:-:S07]  /*0160*/  MOV R94, UR4 ;  /* 0x00000004005e7c02 */ /* 0x002fce0008000f00 */
.L_x_0:
[----:B------:R-:W2:Y:S02]  /*0170*/  LDCU.64 UR4, c[0x0][0x8b0] ;  /* 0x00011600ff0477ac */ /* 0x000ea40008000a00 */
[----:B--2---:R-:W-:-:S04]  /*0180*/  UISETP.NE.U32.AND UP0, UPT, UR4, URZ, UPT ;  /* 0x000000ff0400728c */ /* 0x004fc8000bf05070 */
[----:B------:R-:W-:-:S09]  /*0190*/  UISETP.NE.AND.EX UP0, UPT, UR5, URZ, UPT, UP0 ;  /* 0x000000ff0500728c */ /* 0x000fd2000bf05300 */
[----:B------:R-:W-:Y:S05]  /*01a0*/  BRA.U UP0, `(.L_x_2) ;  /* 0x0000000100287547 */ /* 0x000fea000b800000 */
[----:B------:R-:W2:Y:S02]  /*01b0*/  LDCU.64 UR4, c[0x0][0x8a8] ;  /* 0x00011500ff0477ac */ /* 0x000ea40008000a00 */
[----:B--2---:R-:W-:-:S04]  /*01c0*/  UISETP.NE.U32.AND UP0, UPT, UR4, URZ, UPT ;  /* 0x000000ff0400728c */ /* 0x004fc8000bf05070 */
[----:B------:R-:W-:-:S09]  /*01d0*/  UISETP.NE.AND.EX UP0, UPT, UR5, URZ, UPT, UP0 ;  /* 0x000000ff0500728c */ /* 0x000fd2000bf05300 */
[----:B------:R-:W-:Y:S05]  /*01e0*/  BRA.U !UP0, `(.L_x_3) ;  /* 0x0000000108107547 */ /* 0x000fea000b800000 */
[----:B------:R-:W2:Y:S01]  /*01f0*/  LDC.64 R2, c[0x0][0x8a8] ;  /* 0x00022a00ff027b82 */ /* 0x000ea20000000a00 */
[----:B------:R-:W2:Y:S02]  /*0200*/  LDCU.64 UR4, c[0x0][0x358] ;  /* 0x00006b00ff0477ac */ /* 0x000ea40008000a00 */
[----:B--2---:R2:W5:Y:S01]  /*0210*/  LDG.E R89, desc[UR4][R2.64] ;  /* 0x0000000402597981 */ /* 0x004562000c1e1900 */
[----:B------:R-:W-:Y:S05]  /*0220*/  BRA `(.L_x_2) ;  /* 0x0000000000087947 */ /* 0x000fea0003800000 */
.L_x_3:
[----:B------:R-:W2:Y:S02]  /*0230*/  LDCU UR4, c[0x0][0x8a0] ;  /* 0x00011400ff0477ac */ /* 0x000ea40008000800 */
[----:B--2---:R-:W-:Y:S02]  /*0240*/  MOV R89, UR4 ;  /* 0x0000000400597c02 */ /* 0x004fe40008000f00 */
.L_x_2:
[----:B------:R-:W-:Y:S01]  /*0250*/  IMAD.U32 R0, RZ, RZ, UR20 ;  /* 0x00000014ff007e24 */ /* 0x000fe2000f8e00ff */
[----:B------:R-:W-:Y:S04]  /*0260*/  BSSY.RECONVERGENT B0, `(.L_x_4) ;  /* 0x000000c000007945 */ /* 0x000fe80003800200 */
[C---:B------:R-:W-:Y:S02]  /*0270*/  ISETP.NE.OR P1, PT, R0.reuse, 0x1, !P3 ;  /* 0x000000010000780c */ /* 0x040fe40005f25670 */
[----:B------:R-:W-:-:S11]  /*0280*/  ISETP.NE.OR P0, PT, R0, 0x3, !P3 ;  /* 0x000000030000780c */ /* 0x000fd60005f05670 */
[----:B------:R-:W-:Y:S05]  /*0290*/  @P1 BRA `(.L_x_5) ;  /* 0x0000000000201947 */ /* 0x000fea0003800000 */
[----:B------:R-:W3:Y:S02]  /*02a0*/  LDCU.64 UR4, c[0x0][0x348] ;  /* 0x00006900ff0477ac */ /* 0x000ee40008000a00 */
[----:B---3--:R-:W-:Y:S02]  /*02b0*/  UIADD3 UR6, UP1, UPT, UR4, 0x80, URZ ;  /* 0x0000008004067890 */ /* 0x008fe4000ff3e0ff */
[----:B------:R-:W-:Y:S02]  /*02c0*/  UIADD3 UR4, UP0, UPT, UR4, 0x180, URZ ;  /* 0x0000018004047890 */ /* 0x000fe4000ff1e0ff */
[----:B------:R-:W-:Y:S02]  /*02d0*/  UIADD3.X UR7, UPT, UPT, URZ, UR5, URZ, UP1, !UPT ;  /* 0x00000005ff077290 */ /* 0x000fe40008ffe4ff */
[----:B------:R-:W-:-:S07]  /*02e0*/  UIADD3.X UR5, UPT, UPT, URZ, UR5, URZ, UP0, !UPT ;  /* 0x00000005ff057290 */ /* 0x000fce00087fe4ff */
[----:B------:R3:W-:Y:S02]  /*02f0*/  UTMACCTL.PF [UR6] ;  /* 0x00000000060079b9 */ /* 0x0007e40008040000 */
[----:B------:R3:W-:Y:S02]  /*0300*/  UTMACCTL.PF [UR4] ;  /* 0x00000000040079b9 */ /* 0x0007e40008040000 */
[----:B---3--:R-:W-:Y:S01]  /*0310*/  NOP ;  /* 0x0000000000007918 */ /* 0x008fe20000000000 */
.L_x_5:
[----:B------:R-:W-:Y:S05]  /*0320*/  BSYNC.RECONVERGENT B0 ;  /* 0x0000000000007941 */ /* 0x000fea0003800200 */
.L_x_4:
[----:B------:R-:W-:Y:S04]  /*0330*/  BSSY.RECONVERGENT B0, `(.L_x_6) ;  /* 0x000000a000007945 */ /* 0x000fe80003800200 */
        /* <DEDUP_REMOVED lines=9> */
.L_x_7:
[----:B------:R-:W-:Y:S05]  /*03d0*/  BSYNC.RECONVERGENT B0 ;  /* 0x0000000000007941 */ /* 0x000fea0003800200 */
.L_x_6:
[----:B------:R-:W3:Y:S01]  /*03e0*/  LDCU.64 UR4, c[0x0][0x888] ;  /* 0x00011100ff0477ac */ /* 0x000ee20008000a00 */
[----:B------:R-:W-:Y:S02]  /*03f0*/  UISETP.EQ.U32.AND UP1, UPT, UR8, URZ, UPT ;  /* 0x000000ff0800728c */ /* 0x000fe4000bf22070 */
[----:B------:R-:W-:Y:S02]  /*0400*/  UPLOP3.LUT UP3, UPT, UPT, UPT, UPT, 0x80, 0x8 ;  /* 0x000000000008789c */ /* 0x000fe40003f6f070 */
[----:B---3--:R-:W-:-:S04]  /*0410*/  UISETP.NE.U32.AND UP0, UPT, UR4, URZ, UPT ;  /* 0x000000ff0400728c */ /* 0x008fc8000bf05070 */
[----:B------:R-:W-:-:S04]  /*0420*/  UISETP.NE.AND.EX UP2, UPT, UR5, URZ, UPT, UP0 ;  /* 0x000000ff0500728c */ /* 0x000fc8000bf45300 */
[----:B------:R-:W-:-:S04]  /*0430*/  UISETP.EQ.OR.EX UP4, UPT, UR9, URZ, !UP2, UP1 ;  /* 0x000000ff0900728c */ /* 0x000fc8000d782710 */
[----:B------:R-:W-:-:S05]  /*0440*/  UP2UR UR61, UPR, URZ, 0x10 ;  /* 0x00000010ff3d7883 */ /* 0x000fca0008000000 */
[----:B------:R-:W-:Y:S07]  /*0450*/  BRA.U !UP4, `(.L_x_8) ;  /* 0x000000010c207547 */ /* 0x000fee000b800000 */
[----:B-----5:R-:W-:Y:S01]  /*0460*/  R2UR UR5, R94 ;  /* 0x000000005e0572ca */ /* 0x020fe200000e0000 */
[----:B------:R-:W-:Y:S02]  /*0470*/  UISETP.NE.U32.AND UP1, UPT, UR8, URZ, UPT ;  /* 0x000000ff0800728c */ /* 0x000fe4000bf25070 */
[----:B------:R-:W-:Y:S02]  /*0480*/  USEL UR4, URZ, 0xffffffff, UP2 ;  /* 0xffffffffff047887 */ /* 0x000fe40009000000 */
[----:B------:R-:W-:-:S08]  /*0490*/  UISETP.NE.AND.EX UP1, UPT, UR9, URZ, UPT, UP1 ;  /* 0x000000ff0900728c */ /* 0x000fd0000bf25310 */
[----:B------:R-:W-:-:S04]  /*04a0*/  UISETP.NE.AND UP0, UPT, UR5, URZ, UPT ;  /* 0x000000ff0500728c */ /* 0x000fc8000bf05270 */
[----:B------:R-:W-:-:S04]  /*04b0*/  @!UP1 USEL UR4, URZ, 0xffffffff, UP0 ;  /* 0xffffffffff049887 */ /* 0x000fc80008000000 */
[----:B------:R-:W-:-:S04]  /*04c0*/  ULOP3.LUT UR4, UR4, 0x1, URZ, 0xc0, !UPT ;  /* 0x0000000104047892 */ /* 0x000fc8000f8ec0ff */
[----:B------:R-:W-:Y:S02]  /*04d0*/  UISETP.NE.U32.AND UP3, UPT, UR4, 0x1, UPT ;  /* 0x000000010400788c */ /* 0x000fe4000bf65070 */
.L_x_8:
[----:B--2---:R-:W2:Y:S01]  /*04e0*/  SHFL.IDX PT, R2, R197, RZ, 0x1f ;  /* 0x00001fffc5027589 */ /* 0x004ea200000e0000 */
[----:B------:R-:W-:Y:S01]  /*04f0*/  UISETP.NE.AND UP5, UPT, UR20, 0x2, UPT ;  /* 0x000000021400788c */ /* 0x000fe2000bfa5270 */
[----:B--2---:R-:W-:-:S13]  /*0500*/  ISETP.NE.AND P0, PT, R2, RZ, PT ;  /* 0x000000ff0200720c */ /* 0x004fda0003f05270 */
[----:B------:R-:W-:Y:S05]  /*0510*/  @P0 BRA `(.L_x_9) ;  /* 0x0000000000700947 */ /* 0x000fea0003800000 */
[----:B------:R-:W2:Y:S01]  /*0520*/  S2UR UR4, SR_CgaCtaId ;  /* 0x00000000000479c3 */ /* 0x000ea20000008800 */
[----:B------:R-:W-:Y:S01]  /*0530*/  UMOV UR5, 0x400 ;  /* 0x0000040000057882 */ /* 0x000fe20000000000 */
[----:B------:R-:W-:Y:S01]  /*0540*/  UMOV UR8, 0x1 ;  /* 0x0000000100087882 */ /* 0x000fe20000000000 */
[----:B------:R-:W-:Y:S01]  /*0550*/  UMOV UR6, 0x2 ;  /* 0x0000000200067882 */ /* 0x000fe20000000000 */
[----:B------:R-:W-:-:S04]  /*0560*/  UIADD3 UR8, UPT, UPT, -UR8, 0x100000, URZ ;  /* 0x0010000008087890 */ /* 0x000fc8000fffe1ff */
[----:B------:R-:W-:Y:S02]  /*0570*/  USHF.L.U32 UR9, UR8, 0xb, URZ ;  /* 0x0000000b08097899 */ /* 0x000fe400080006ff */
[----:B------:R-:W-:Y:S02]  /*0580*/  USHF.L.U32 UR8, UR8, 0x1, URZ ;  /* 0x0000000108087899 */ /* 0x000fe400080006ff */
[----:B------:R-:W-:-:S04]  /*0590*/  UIADD3 UR6, UPT, UPT, -UR6, 0x100000, URZ ;  /* 0x0010000006067890 */ /* 0x000fc8000fffe1ff */
[----:B------:R-:W-:Y:S02]  /*05a0*/  USHF.L.U32 UR7, UR6, 0xb, URZ ;  /* 0x0000000b06077899 */ /* 0x000fe400080006ff */
[----:B------:R-:W-:Y:S01]  /*05b0*/  USHF.L.U32 UR6, UR6, 0x1, URZ ;  /* 0x0000000106067899 */ /* 0x000fe200080006ff */
[----:B------:R-:W-:Y:S01]  /*05c0*/  ELECT P0, URZ, PT ;  /* 0x0000000000ff782f */ /* 0x000fe20003800000 */
[----:B--2---:R-:W-:Y:S01]  /*05d0*/  ULEA UR4, UR4, UR5, 0x18 ;  /* 0x0000000504047291 */ /* 0x004fe2000f8ec0ff */
[----:B------:R-:W2:Y:S11]  /*05e0*/  FENCE.VIEW.ASYNC.S ;  /* 0x00000000000073c6 */ /* 0x000eb60000000000 */
[----:B--2---:R2:W3:Y:S01]  /*05f0*/  SYNCS.EXCH.64 URZ, [UR4], UR8 ;  /* 0x0000000804ff75b2 */ /* 0x0044e20008000100 */
[----:B------:R2:W4:Y:S01]  /*0600*/  SYNCS.EXCH.64 URZ, [UR4+0x38], UR6 ;  /* 0x0000380604ff75b2 */ /* 0x0005220008000100 */
[----:B------:R2:W1:Y:S01]  /*0610*/  SYNCS.EXCH.64 URZ, [UR4+0x8], UR8 ;  /* 0x0000080804ff75b2 */ /* 0x0004620008000100 */
        /* <DEDUP_REMOVED lines=10> */
[----:B------:R2:W1:Y:S02]  /*06c0*/  SYNCS.EXCH.64 URZ, [UR4+0x68], UR6 ;  /* 0x0000680604ff75b2 */ /* 0x0004640008000100 */
[----:B--2---:R-:W-:Y:S01]  /*06d0*/  NOP ;  /* 0x0000000000007918 */ /* 0x004fe20000000000 */
.L_x_9:
[----:B------:R-:W2:Y:S01]  /*06e0*/  SHFL.IDX PT, R2, R197, RZ, 0x1f ;  /* 0x00001fffc5027589 */ /* 0x000ea200000e0000 */
[----:B------:R-:W-:Y:S01]  /*06f0*/  NOP ;  /* 0x0000000000007918 */ /* 0x000fe20000000000 */
[----:B--2---:R-:W-:-:S13]  /*0700*/  ISETP.NE.AND P0, PT, R2, 0x1, PT ;  /* 0x000000010200780c */ /* 0x004fda0003f05270 */
        /* <DEDUP_REMOVED lines=14> */
[----:B--2---:R2:W1:Y:S01]  /*07f0*/  SYNCS.EXCH.64 URZ, [UR4+0x70], UR8 ;  /* 0x0000700804ff75b2 */ /* 0x0044620008000100 */
[----:B------:R2:W1:Y:S01]  /*0800*/  SYNCS.EXCH.64 URZ, [UR4+0x78], UR6 ;  /* 0x0000780604ff75b2 */ /* 0x0004620008000100 */
[----:B------:R-:W-:Y:S01]  /*0810*/  NOP ;  /* 0x0000000000007918 */ /* 0x000fe20000000000 */
.L_x_10:
[----:B------:R-:W3:Y:S01]  /*0820*/  SHFL.IDX PT, R2, R197, RZ, 0x1f ;  /* 0x00001fffc5027589 */ /* 0x000ee200000e0000 */
[----:B------:R-:W-:Y:S01]  /*0830*/  NOP ;  /* 0x0000000000007918 */ /* 0x000fe20000000000 */
[----:B---3--:R-:W-:-:S13]  /*0840*/  ISETP.NE.AND P0, PT, R2, 0x3, PT ;  /* 0x000000030200780c */ /* 0x008fda0003f05270 */
[----:B------:R-:W-:Y:S05]  /*0850*/  @P0 BRA `(.L_x_11) ;  /* 0x0000000000300947 */ /* 0x000fea0003800000 */
[----:B--2---:R-:W2:Y:S01]  /*0860*/  S2UR UR4, SR_CgaCtaId ;  /* 0x00000000000479c3 */ /* 0x004ea20000008800 */
[----:B------:R-:W-:Y:S01]  /*0870*/  UMOV UR6, 0x400 ;  /* 0x0000040000067882 */ /* 0x000fe20000000000 */
[----:B------:R-:W-:Y:S01]  /*0880*/  UMOV UR5, 0x20 ;  /* 0x0000002000057882 */ /* 0x000fe20000000000 */
[----:B------:R-:W-:Y:S01]  /*0890*/  ELECT P0, URZ, PT ;  /* 0x0000000000ff782f */ /* 0x000fe20003800000 */
[----:B--2---:R-:W-:Y:S02]  /*08a0*/  ULEA UR6, UR4, UR6, 0x18 ;  /* 0x0000000604067291 */ /* 0x004fe4000f8ec0ff */
[----:B------:R-:W-:-:S04]  /*08b0*/  UIADD3 UR4, UPT, UPT, -UR5, 0x100000, URZ ;  /* 0x0010000005047890 */ /* 0x000fc8000fffe1ff */
[----:B------:R-:W-:Y:S02]  /*08c0*/  USHF.L.U32 UR5, UR4, 0xb, URZ ;  /* 0x0000000b04057899 */ /* 0x000fe400080006ff */
[----:B------:R-:W-:Y:S01]  /*08d0*/  USHF.L.U32 UR4, UR4, 0x1, URZ ;  /* 0x0000000104047899 */ /* 0x000fe200080006ff */
[----:B------:R-:W2:Y:S11]  /*08e0*/  FENCE.VIEW.ASYNC.S ;  /* 0x00000000000073c6 */ /* 0x000eb60000000000 */
[----:B--2---:R3:W2:Y:S01]  /*08f0*/  SYNCS.EXCH.64 URZ, [UR6+0x80], UR4 ;  /* 0x0000800406ff75b2 */ /* 0x0046a20008000100 */
[----:B------:R3:W1:Y:S02]  /*0900*/  SYNCS.EXCH.64 URZ, [UR6+0x88], UR4 ;  /* 0x0000880406ff75b2 */ /* 0x0006640008000100 */
[----:B---3--:R-:W-:Y:S01]  /*0910*/  NOP ;  /* 0x0000000000007918 */ /* 0x008fe20000000000 */
.L_x_11:
[----:B------:R-:W3:Y:S01]  /*0920*/  SHFL.IDX PT, R2, R197, RZ, 0x1f ;  /* 0x00001fffc5027589 */ /* 0x000ee200000e0000 */
[----:B------:R-:W-:Y:S01]  /*0930*/  NOP ;  /* 0x0000000000007918 */ /* 0x000fe20000000000 */
[----:B---3--:R-:W-:-:S13]  /*0940*/  ISETP.NE.AND P0, PT, R2, 0x4, PT ;  /* 0x000000040200780c */ /* 0x008fda0003f05270 */
[----:B------:R-:W-:Y:S05]  /*0950*/  @P0 BRA `(.L_x_12) ;  /* 0x00000000004c0947 */ /* 0x000fea0003800000 */
[----:B--2---:R-:W2:Y:S01]  /*0960*/  S2UR UR6, SR_CgaCtaId ;  /* 0x00000000000679c3 */ /* 0x004ea20000008800 */
[----:B------:R-:W-:Y:S01]  /*0970*/  UMOV UR4, 0x1e0 ;  /* 0x000001e000047882 */ /* 0x000fe20000000000 */
[----:B------:R-:W-:Y:S01]  /*0980*/  UMOV UR5, 0x400 ;  /* 0x0000040000057882 */ /* 0x000fe20000000000 */
[----:B------:R-:W-:Y:S01]  /*0990*/  USEL UR4, UR4, 0x1a0, UP3 ;  /* 0x000001a004047887 */ /* 0x000fe20009800000 */
[----:B------:R-:W-:Y:S01]  /*09a0*/  UMOV UR8, 0x1 ;  /* 0x0000000100087882 */ /* 0x000fe20000000000 */
[----:B------:R-:W-:Y:S01]  /*09b0*/  ELECT P0, URZ, PT ;  /* 0x0000000000ff782f */ /* 0x000fe20003800000 */
[----:B------:R-:W-:-:S04]  /*09c0*/  UIADD3 UR8, UPT, UPT, -UR8, 0x100000, URZ ;  /* 0x0010000008087890 */ /* 0x000fc8000fffe1ff */
[----:B------:R-:W-:Y:S02]  /*09d0*/  USHF.L.U32 UR9, UR8, 0xb, URZ ;  /* 0x0000000b08097899 */ /* 0x000fe400080006ff */
[----:B------:R-:W-:Y:S02]  /*09e0*/  USHF.L.U32 UR8, UR8, 0x1, URZ ;  /* 0x0000000108087899 */ /* 0x000fe400080006ff */
[----:B--2---:R-:W-:Y:S02]  /*09f0*/  ULEA UR6, UR6, UR5, 0x18 ;  /* 0x0000000506067291 */ /* 0x004fe4000f8ec0ff */
[----:B------:R-:W-:-:S04]  /*0a00*/  UIADD3 UR4, UPT, UPT, -UR4, 0x100000, URZ ;  /* 0x0010000004047890 */ /* 0x000fc8000fffe1ff */
[----:B------:R-:W-:Y:S02]  /*0a10*/  USHF.L.U32 UR5, UR4, 0xb, URZ ;  /* 0x0000000b04057899 */ /* 0x000fe400080006ff */
[----:B------:R-:W-:Y:S01]  /*0a20*/  USHF.L.U32 UR4, UR4, 0x1, URZ ;  /* 0x0000000104047899 */ /* 0x000fe200080006ff */
[----:B------:R-:W2:Y:S03]  /*0a30*/  FENCE.VIEW.ASYNC.S ;  /* 0x00000000000073c6 */ /* 0x000ea60000000000 */
[----:B--2---:R3:W2:Y:S08]  /*0a40*/  SYNCS.EXCH.64 URZ, [UR6+0x90], UR8 ;  /* 0x0000900806ff75b2 */ /* 0x0046b00008000100 */
[----:B------:R3:W1:Y:S01]  /*0a50*/  SYNCS.EXCH.64 URZ, [UR6+0xa0], UR4 ;  /* 0x0000a00406ff75b2 */ /* 0x0006620008000100 */
[----:B------:R3:W1:Y:S01]  /*0a60*/  SYNCS.EXCH.64 URZ, [UR6+0x98], UR8 ;  /* 0x0000980806ff75b2 */ /* 0x0006620008000100 */
[----:B------:R3:W1:Y:S02]  /*0a70*/  SYNCS.EXCH.64 URZ, [UR6+0xa8], UR4 ;  /* 0x0000a80406ff75b2 */ /* 0x0006640008000100 */
[----:B---3--:R-:W-:Y:S01]  /*0a80*/  NOP ;  /* 0x0000000000007918 */ /* 0x008fe20000000000 */
.L_x_12:
[----:B------:R-:W3:Y:S01]  /*0a90*/  SHFL.IDX PT, R2, R197, RZ, 0x1f ;  /* 0x00001fffc5027589 */ /* 0x000ee200000e0000 */
[----:B------:R-:W-:Y:S01]  /*0aa0*/  NOP ;  /* 0x0000000000007918 */ /* 0x000fe20000000000 */
[----:B---3--:R-:W-:-:S13]  /*0ab0*/  ISETP.NE.AND P0, PT, R2, 0x5, PT ;  /* 0x000000050200780c */ /* 0x008fda0003f05270 */
[----:B------:R-:W-:Y:S05]  /*0ac0*/  @P0 BRA `(.L_x_13) ;  /* 0x0000000000580947 */ /* 0x000fea0003800000 */
[----:B--2---:R-:W2:Y:S01]  /*0ad0*/  S2UR UR4, SR_CgaCtaId ;  /* 0x00000000000479c3 */ /* 0x004ea20000008800 */
        /* <DEDUP_REMOVED lines=12> */
[----:B--2---:R3:W2:Y:S01]  /*0ba0*/  SYNCS.EXCH.64 URZ, [UR4+0xb0], UR8 ;  /* 0x0000b00804ff75b2 */ /* 0x0046a20008000100 */
[----:B------:R3:W1:Y:S01]  /*0bb0*/  SYNCS.EXCH.64 URZ, [UR4+0xd0], UR6 ;  /* 0x0000d00604ff75b2 */ /* 0x0006620008000100 */
[----:B------:R3:W1:Y:S01]  /*0bc0*/  SYNCS.EXCH.64 URZ, [UR4+0xb8], UR8 ;  /* 0x0000b80804ff75b2 */ /* 0x0006620008000100 */
[----:B------:R3:W1:Y:S01]  /*0bd0*/  SYNCS.EXCH.64 URZ, [UR4+0xd8], UR6 ;  /* 0x0000d80604ff75b2 */ /* 0x0006620008000100 */
[----:B------:R3:W1:Y:S01]  /*0be0*/  SYNCS.EXCH.64 URZ, [UR4+0xc0], UR8 ;  /* 0x0000c00804ff75b2 */ /* 0x0006620008000100 */
[----:B------:R3:W1:Y:S01]  /*0bf0*/  SYNCS.EXCH.64 URZ, [UR4+0xe0], UR6 ;  /* 0x0000e00604ff75b2 */ /* 0x0006620008000100 */
[----:B------:R3:W1:Y:S01]  /*0c00*/  SYNCS.EXCH.64 URZ, [UR4+0xc8], UR8 ;  /* 0x0000c80804ff75b2 */ /* 0x0006620008000100 */
[----:B------:R3:W1:Y:S02]  /*0c10*/  SYNCS.EXCH.64 URZ, [UR4+0xe8], UR6 ;  /* 0x0000e80604ff75b2 */ /* 0x0006640008000100 */
[----:B---3--:R-:W-:Y:S01]  /*0c20*/  NOP ;  /* 0x0000000000007918 */ /* 0x008fe20000000000 */
.L_x_13:
[----:B------:R-:W3:Y:S01]  /*0c30*/  SHFL.IDX PT, R2, R197, RZ, 0x1f ;  /* 0x00001fffc5027589 */ /* 0x000ee200000e0000 */
[----:B------:R-:W1:Y:S01]  /*0c40*/  S2UR UR47, SR_CgaCtaId ;  /* 0x00000000002f79c3 */ /* 0x000e620000008800 */
[----:B------:R-:W-:Y:S01]  /*0c50*/  NOP ;  /* 0x0000000000007918 */ /* 0x000fe20000000000 */
[----:B---3--:R-:W-:-:S13]  /*0c60*/  ISETP.NE.AND P0, PT, R2, 0x3, PT ;  /* 0x000000030200780c */ /* 0x008fda0003f05270 */
[----:B-1----:R-:W-:Y:S05]  /*0c70*/  @P0 BRA `(.L_x_14) ;  /* 0x0000000000340947 */ /* 0x002fea0003800000 */
[----:B--2---:R-:W-:Y:S01]  /*0c80*/  UMOV UR4, 0x400 ;  /* 0x0000040000047882 */ /* 0x004fe20000000000 */
[----:B------:R-:W-:Y:S01]  /*0c90*/  UMOV UR6, 0x20 ;  /* 0x0000002000067882 */ /* 0x000fe20000000000 */
[----:B------:R-:W-:Y:S02]  /*0ca0*/  ULEA UR4, UR47, UR4, 0x18 ;  /* 0x000000042f047291 */ /* 0x000fe4000f8ec0ff */
[----:B------:R-:W-:-:S04]  /*0cb0*/  UIADD3 UR6, UPT, UPT, -UR6, 0x100000, URZ ;  /* 0x0010000006067890 */ /* 0x000fc8000fffe1ff */
[----:B------:R-:W-:Y:S02]  /*0cc0*/  USHF.L.U32 UR7, UR6, 0xb, URZ ;  /* 0x0000000b06077899 */ /* 0x000fe400080006ff */
[----:B------:R-:W-:Y:S01]  /*0cd0*/  USHF.L.U32 UR6, UR6, 0x1, URZ ;  /* 0x0000000106067899 */ /* 0x000fe200080006ff */
[----:B------:R-:W-:Y:S01]  /*0ce0*/  ELECT P0, URZ, PT ;  /* 0x0000000000ff782f */ /* 0x000fe20003800000 */
[----:B------:R-:W1:Y:S10]  /*0cf0*/  FENCE.VIEW.ASYNC.S ;  /* 0x00000000000073c6 */ /* 0x000e740000000000 */
[----:B-1----:R1:W3:Y:S01]  /*0d00*/  SYNCS.EXCH.64 URZ, [UR4+0xf0], UR6 ;  /* 0x0000f00604ff75b2 */ /* 0x0022e20008000100 */
[----:B------:R1:W2:Y:S01]  /*0d10*/  SYNCS.EXCH.64 URZ, [UR4+0x100], UR6 ;  /* 0x0001000604ff75b2 */ /* 0x0002a20008000100 */
[----:B------:R1:W1:Y:S01]  /*0d20*/  SYNCS.EXCH.64 URZ, [UR4+0xf8], UR6 ;  /* 0x0000f80604ff75b2 */ /* 0x0002620008000100 */
[----:B------:R1:W1:Y:S01]  /*0d30*/  SYNCS.EXCH.64 URZ, [UR4+0x108], UR6 ;  /* 0x0001080604ff75b2 */ /* 0x0002620008000100 */
[----:B------:R-:W-:Y:S01]  /*0d40*/  NOP ;  /* 0x0000000000007918 */ /* 0x000fe20000000000 */
.L_x_14:
[----:B-12---:R-:W1:Y:S01]  /*0d50*/  LDCU UR4, c[0x0][0x36c] ;  /* 0x00006d80ff0477ac */ /* 0x006e620008000800 */
[----:B------:R-:W-:Y:S01]  /*0d60*/  ISETP.NE.OR P3, PT, R0, 0x2, !P3 ;  /* 0x000000020000780c */ /* 0x000fe20005f65670 */
[----:B------:R-:W-:Y:S01]  /*0d70*/  NOP ;  /* 0x0000000000007918 */ /* 0x000fe20000000000 */
[----:B------:R-:W-:Y:S01]  /*0d80*/  LOP3.LUT R0, R186, 0x1f, RZ, 0xc0, !PT ;  /* 0x0000001fba007812 */ /* 0x000fe200078ec0ff */
[----:B------:R-:W-:Y:S02]  /*0d90*/  UISETP.NE.AND UP4, UPT, UR20, URZ, UPT ;  /* 0x000000ff1400728c */ /* 0x000fe4000bf85270 */
[----:B-1----:R-:W-:-:S09]  /*0da0*/  UISETP.EQ.U32.AND UP6, UPT, UR4, 0x1, UPT ;  /* 0x000000010400788c */ /* 0x002fd2000bfc2070 */
[----:B------:R-:W-:Y:S05]  /*0db0*/  BRA.U !UP6, `(.L_x_15) ;  /* 0x000000010e087547 */ /* 0x000fea000b800000 */
[----:B---34-:R-:W-:Y:S01]  /*0dc0*/  UCGABAR_ARV ;  /* 0x00000000000079c7 */ /* 0x018fe20008000000 */
[----:B------:R-:W-:Y:S05]  /*0dd0*/  BRA `(.L_x_16) ;  /* 0x0000000000047947 */ /* 0x000fea0003800000 */
.L_x_15:
[----:B---34-:R-:W-:Y:S01]  /*0de0*/  NOP ;  /* 0x0000000000007918 */ /* 0x018fe20000000000 */
.L_x_16:
[----:B------:R-:W1:Y:S01]  /*0df0*/  S2UR UR45, SR_CTAID.X ;  /* 0x00000000002d79c3 */ /* 0x000e620000002500 */
[----:B------:R-:W-:-:S05]  /*0e00*/  CS2R.32 R3, SR_CgaSize ;  /* 0x0000000000037805 */ /* 0x000fca0000008a00 */
[----:B------:R-:W-:-:S05]  /*0e10*/  IMAD R3, R3, -0xa0, RZ ;  /* 0xffffff6003037824 */ /* 0x000fca00078e02ff */
[----:B------:R-:W-:-:S14]  /*0e20*/  R2UR UR5, R3 ;  /* 0x00000000030572ca */ /* 0x000fdc00000e0000 */
[----:B------:R-:W2:Y:S01]  /*0e30*/  LDCU UR5, c[0x0][UR5+0x2b0] ;  /* 0x00005600050577ac */ /* 0x000ea20008000800 */
[----:B------:R-:W-:-:S05]  /*0e40*/  CS2R.32 R3, SR_CgaSize ;  /* 0x0000000000037805 */ /* 0x000fca0000008a00 */
[----:B------:R-:W-:-:S05]  /*0e50*/  IMAD R3, R3, -0xa0, RZ ;  /* 0xffffff6003037824 */ /* 0x000fca00078e02ff */
[----:B------:R-:W-:-:S14]  /*0e60*/  R2UR UR4, R3 ;  /* 0x00000000030472ca */ /* 0x000fdc00000e0000 */
[----:B------:R-:W3:Y:S01]  /*0e70*/  LDCU UR4, c[0x0][UR4+0x2b4] ;  /* 0x00005680040477ac */ /* 0x000ee20008000800 */
[----:B------:R-:W4:Y:S01]  /*0e80*/  S2UR UR46, SR_CTAID.Y ;  /* 0x00000000002e79c3 */ /* 0x000f220000002600 */
[----:B------:R-:W-:-:S05]  /*0e90*/  CS2R.32 R3, SR_CgaSize ;  /* 0x0000000000037805 */ /* 0x000fca0000008a00 */
[----:B------:R-:W-:-:S05]  /*0ea0*/  IMAD R3, R3, -0xa0, RZ ;  /* 0xffffff6003037824 */ /* 0x000fca00078e02ff */
[----:B------:R-:W-:-:S14]  /*0eb0*/  R2UR UR60, R3 ;  /* 0x00000000033c72ca */ /* 0x000fdc00000e0000 */
[----:B------:R-:W3:Y:S01]  /*0ec0*/  LDCU UR60, c[0x0][UR60+0x2a0] ;  /* 0x000054003c3c77ac */ /* 0x000ee20008000800 */
[----:B------:R-:W-:-:S05]  /*0ed0*/  CS2R.32 R3, SR_CgaSize ;  /* 0x0000000000037805 */ /* 0x000fca0000008a00 */
[----:B------:R-:W-:-:S05]  /*0ee0*/  IMAD R3, R3, -0xa0, RZ ;  /* 0xffffff6003037824 */ /* 0x000fca00078e02ff */
[----:B------:R-:W-:-:S14]  /*0ef0*/  R2UR UR57, R3 ;  /* 0x00000000033972ca */ /* 0x000fdc00000e0000 */
[----:B------:R-:W3:Y:S01]  /*0f00*/  LDCU UR57, c[0x0][UR57+0x2a4] ;  /* 0x00005480393977ac */ /* 0x000ee20008000800 */
[----:B------:R-:W3:Y:S01]  /*0f10*/  LDCU UR21, c[0x0][0xb24] ;  /* 0x00016480ff1577ac */ /* 0x000ee20008000800 */
[----:B------:R-:W3:Y:S01]  /*0f20*/  LDCU UR42, c[0x0][0xb24] ;  /* 0x00016480ff2a77ac */ /* 0x000ee20008000800 */
[----:B-1----:R-:W-:Y:S01]  /*0f30*/  I2FP.F32.U32 R3, UR45 ;  /* 0x0000002d00037c45 */ /* 0x002fe20008201000 */
[----:B------:R-:W1:Y:S04]  /*0f40*/  LDCU UR23, c[0x0][0xb30] ;  /* 0x00016600ff1777ac */ /* 0x000e680008000800 */
[----:B--2---:R-:W-:Y:S01]  /*0f50*/  FMUL R3, R3, UR5 ;  /* 0x0000000503037c20 */ /* 0x004fe20008400000 */
[----:B----4-:R-:W-:-:S05]  /*0f60*/  I2FP.F32.U32 R2, UR46 ;  /* 0x0000002e00027c45 */ /* 0x010fca0008201000 */
[----:B------:R-:W2:Y:S01]  /*0f70*/  F2I.U32.TRUNC.NTZ R3, R3 ;  /* 0x0000000300037305 */ /* 0x000ea2000020f000 */
[----:B---3--:R-:W-:Y:S01]  /*0f80*/  FMUL R2, R2, UR4 ;  /* 0x0000000402027c20 */ /* 0x008fe20008400000 */
[----:B------:R-:W-:-:S04]  /*0f90*/  ULOP3.LUT UR4, UR47, 0x1, URZ, 0xc0, !UPT ;  /* 0x000000012f047892 */ /* 0x000fc8000f8ec0ff */
[----:B------:R-:W-:Y:S02]  /*0fa0*/  UISETP.NE.U32.AND UP0, UPT, UR4, 0x1, UPT ;  /* 0x000000010400788c */ /* 0x000fe4000bf05070 */
[----:B------:R-:W3:Y:S02]  /*0fb0*/  F2I.U32.TRUNC.NTZ R2, R2 ;  /* 0x0000000200027305 */ /* 0x000ee4000020f000 */
[----:B------:R-:W-:Y:S01]  /*0fc0*/  USEL UR4, URZ, 0x2800, UP0 ;  /* 0x00002800ff047887 */ /* 0x000fe20008000000 */
[----:B--2---:R-:W-:Y:S02]  /*0fd0*/  R2UR UR6, R3 ;  /* 0x00000000030672ca */ /* 0x004fe400000e0000 */
[----:B---3--:R-:W-:Y:S02]  /*0fe0*/  R2UR UR5, R2 ;  /* 0x00000000020572ca */ /* 0x008fe400000e0000 */
[----:B------:R-:W-:-:S09]  /*0ff0*/  PRMT R2, RZ, 0x7610, R2 ;  /* 0x00007610ff027816 */ /* 0x000fd20000000002 */
[----:B------:R-:W-:-:S04]  /*1000*/  UIADD3 UR6, UPT, UPT, -UR6, URZ, URZ ;  /* 0x000000ff06067290 */ /* 0x000fc8000fffe1ff */
[----:B------:R-:W-:Y:S02]  /*1010*/  UIMAD UR60, UR60, UR6, UR45 ;  /* 0x000000063c3c72a4 */ /* 0x000fe4000f8e022d */
[----:B------:R-:W-:-:S04]  /*1020*/  UIADD3 UR5, UPT, UPT, -UR5, URZ, URZ ;  /* 0x000000ff05057290 */ /* 0x000fc8000fffe1ff */
[----:B------:R-:W-:Y:S01]  /*1030*/  UIMAD UR57, UR57, UR5, UR46 ;  /* 0x00000005393972a4 */ /* 0x000fe2000f8e022e */
[----:B-1----:R-:W-:Y:S11]  /*1040*/  BRA.U UP4, `(.L_x_17) ;  /* 0x0000000104247547 */ /* 0x002ff6000b800000 */
[----:B------:R-:W-:-:S04]  /*1050*/  UISETP.NE.AND UP0, UPT, UR57, URZ, UPT ;  /* 0x000000ff3900728c */ /* 0x000fc8000bf05270 */
[----:B------:R-:W-:-:S04]  /*1060*/  UISETP.EQ.OR UP0, UPT, UR60, URZ, !UP0 ;  /* 0x000000ff3c00728c */ /* 0x000fc8000c702670 */
[----:B------:R-:W-:Y:S02]  /*1070*/  USEL UR6, URZ, 0x1, !UP0 ;  /* 0x00000001ff067887 */ /* 0x000fe4000c000000 */
[----:B------:R-:W-:-:S04]  /*1080*/  UISETP.NE.AND UP0, UPT, UR57, URZ, UPT ;  /* 0x000000ff3900728c */ /* 0x000fc8000bf05270 */
[----:B------:R-:W-:Y:S02]  /*1090*/  USEL UR5, URZ, 0x2, UP0 ;  /* 0x00000002ff057887 */ /* 0x000fe40008000000 */
[----:B------:R-:W-:-:S04]  /*10a0*/  UISETP.NE.AND UP0, UPT, UR60, 0x1, UPT ;  /* 0x000000013c00788c */ /* 0x000fc8000bf05270 */
[----:B------:R-:W-:-:S04]  /*10b0*/  USEL UR5, UR5, 0x2, UP0 ;  /* 0x0000000205057887 */ /* 0x000fc80008000000 */
[----:B------:R-:W-:-:S06]  /*10c0*/  UIADD3 UR5, UPT, UPT, UR6, UR5, URZ ;  /* 0x0000000506057290 */ /* 0x000fcc000fffe0ff */
[----:B------:R-:W-:-:S07]  /*10d0*/  MOV R2, UR5 ;  /* 0x0000000500027c02 */ /* 0x000fce0008000f00 */
.L_x_17:
[----:B------:R-:W1:Y:S01]  /*10e0*/  S2UR UR36, SR_CTAID.Z ;  /* 0x00000000002479c3 */ /* 0x000e620000002700 */
[----:B------:R-:W-:-:S09]  /*10f0*/  UISETP.GE.AND UP0, UPT, UR21, 0x1, UPT ;  /* 0x000000011500788c */ /* 0x000fd2000bf06270 */
[----:B------:R-:W-:Y:S05]  /*1100*/  BRA.U !UP0, `(.L_x_18) ;  /* 0x0000000108d07547 */ /* 0x000fea000b800000 */
[----:B------:R-:W2:Y:S01]  /*1110*/  LDCU.128 UR12, c[0x0][0xb10] ;  /* 0x00016200ff0c77ac */ /* 0x000ea20008000c00 */
[----:B------:R-:W3:Y:S01]  /*1120*/  LDCU UR22, c[0x0][0xb0c] ;  /* 0x00016180ff1677ac */ /* 0x000ee20008000800 */
[----:B------:R-:W4:Y:S01]  /*1130*/  LDCU UR7, c[0x0][0x370] ;  /* 0x00006e00ff0777ac */ /* 0x000f220008000800 */
[----:B------:R-:W1:Y:S01]  /*1140*/  LDCU UR8, c[0x0][0x374] ;  /* 0x00006e80ff0877ac */ /* 0x000e620008000800 */
[----:B------:R-:W1:Y:S01]  /*1150*/  LDCU UR9, c[0x0][0xb20] ;  /* 0x00016400ff0977ac */ /* 0x000e620008000800 */
[----:B--2---:R-:W-:Y:S02]  /*1160*/  UIMAD.WIDE.U32 UR10, UR45, UR12, URZ ;  /* 0x0000000c2d0a72a5 */ /* 0x004fe4000f8e00ff */
[----:B---3--:R-:W-:Y:S02]  /*1170*/  UISETP.NE.AND UP0, UPT, UR22, 0x1, UPT ;  /* 0x000000011600788c */ /* 0x008fe4000bf05270 */
[----:B------:R-:W-:Y:S02]  /*1180*/  UIMAD.WIDE.U32 UR16, UR46, UR15, URZ ;  /* 0x0000000f2e1072a5 */ /* 0x000fe4000f8e00ff */
[----:B----4-:R-:W-:Y:S01]  /*1190*/  UIMAD.WIDE.U32 UR18, UR7, UR12, URZ ;  /* 0x0000000c071272a5 */ /* 0x010fe2000f8e00ff */
[----:B------:R-:W-:Y:S01]  /*11a0*/  UMOV UR6, UR11 ;  /* 0x0000000b00067c82 */ /* 0x000fe20008000000 */
[----:B------:R-:W-:-:S02]  /*11b0*/  UISETP.NE.AND UP1, UPT, UR21, 0x1, UPT ;  /* 0x000000011500788c */ /* 0x000fc4000bf25270 */
[----:B------:R-:W-:Y:S01]  /*11c0*/  USHF.R.U32.HI UR6, URZ, UR13, UR6 ;  /* 0x0000000dff067299 */ /* 0x000fe20008011606 */
[----:B------:R-:W2:Y:S02]  /*11d0*/  LDCU.64 UR10, c[0x0][0xb28] ;  /* 0x00016500ff0a77ac */ /* 0x000ea40008000a00 */
[----:B------:R-:W-:Y:S01]  /*11e0*/  UMOV UR18, UR19 ;  /* 0x0000001300127c82 */ /* 0x000fe20008000000 */
[----:B------:R-:W-:Y:S02]  /*11f0*/  USEL UR6, UR45, UR6, !UP0 ;  /* 0x000000062d067287 */ /* 0x000fe4000c000000 */
[----:B------:R-:W-:Y:S02]  /*1200*/  @UP0 USHF.R.U32.HI UR7, URZ, UR13, UR18 ;  /* 0x0000000dff070299 */ /* 0x000fe40008011612 */
[----:B------:R-:W-:Y:S02]  /*1210*/  UISETP.NE.AND UP0, UPT, UR14, 0x1, UPT ;  /* 0x000000010e00788c */ /* 0x000fe4000bf05270 */
[----:B-1----:R-:W-:Y:S01]  /*1220*/  UIMAD.WIDE.U32 UR12, UR8, UR15, URZ ;  /* 0x0000000f080c72a5 */ /* 0x002fe2000f8e00ff */
[----:B------:R-:W-:-:S02]  /*1230*/  UMOV UR5, UR17 ;  /* 0x0000001100057c82 */ /* 0x000fc40008000000 */
[----:B------:R-:W-:-:S04]  /*1240*/  USHF.R.U32.HI UR5, URZ, UR9, UR5 ;  /* 0x00000009ff057299 */ /* 0x000fc80008011605 */
[----:B------:R-:W-:Y:S01]  /*1250*/  UMOV UR12, UR13 ;  /* 0x0000000d000c7c82 */ /* 0x000fe20008000000 */
[----:B--2---:R-:W-:Y:S02]  /*1260*/  UIMAD.WIDE.U32 UR16, UR7, UR10, URZ ;  /* 0x0000000a071072a5 */ /* 0x004fe4000f8e00ff */
[----:B------:R-:W-:Y:S02]  /*1270*/  @UP0 USHF.R.U32.HI UR8, URZ, UR9, UR12 ;  /* 0x00000009ff080299 */ /* 0x000fe4000801160c */
[----:B------:R-:W-:Y:S02]  /*1280*/  USEL UR5, UR46, UR5, !UP0 ;  /* 0x000000052e057287 */ /* 0x000fe4000c000000 */
[----:B------:R-:W-:Y:S01]  /*1290*/  UIMAD.WIDE.U32 UR12, UR8, UR10, URZ ;  /* 0x0000000a080c72a5 */ /* 0x000fe2000f8e00ff */
[----:B------:R-:W-:Y:S02]  /*12a0*/  UMOV UR16, UR17 ;  /* 0x0000001100107c82 */ /* 0x000fe40008000000 */
[----:B------:R-:W-:-:S04]  /*12b0*/  @UP1 USHF.R.U32.HI UR7, URZ, UR11, UR16 ;  /* 0x0000000bff071299 */ /* 0x000fc80008011610 */
[----:B------:R-:W-:Y:S01]  /*12c0*/  UMOV UR12, UR13 ;  /* 0x0000000d000c7c82 */ /* 0x000fe20008000000 */
[----:B------:R-:W-:Y:S02]  /*12d0*/  UIMAD UR9, UR7, UR21, URZ ;  /* 0x00000015070972a4 */ /* 0x000fe4000f8e02ff */
[----:B------:R-:W-:Y:S02]  /*12e0*/  @UP1 USHF.R.U32.HI UR8, URZ, UR11, UR12 ;  /* 0x0000000bff081299 */ /* 0x000fe4000801160c */
[----:B------:R-:W-:Y:S02]  /*12f0*/  UIMAD.WIDE.U32 UR12, UR5, UR10, URZ ;  /* 0x0000000a050c72a5 */ /* 0x000fe4000f8e00ff */
[----:B------:R-:W-:Y:S02]  /*1300*/  UIMAD UR8, UR8, UR21, URZ ;  /* 0x00000015080872a4 */ /* 0x000fe4000f8e02ff */
[----:B------:R-:W-:Y:S02]  /*1310*/  UIADD3 UR12, UPT, UPT, -UR6, URZ, URZ ;  /* 0x000000ff060c7290 */ /* 0x000fe4000fffe1ff */
[----:B------:R-:W-:-:S02]  /*1320*/  UISETP.GE.AND UP0, UPT, UR5, UR8, UPT ;  /* 0x000000080500728c */ /* 0x000fc4000bf06270 */
[----:B------:R-:W-:Y:S02]  /*1330*/  UIMAD UR45, UR22, UR12, UR45 ;  /* 0x0000000c162d72a4 */ /* 0x000fe4000f8e022d */
[----:B------:R-:W-:Y:S02]  /*1340*/  UISETP.GE.OR UP0, UPT, UR6, UR9, UP0 ;  /* 0x000000090600728c */ /* 0x000fe40008706670 */
[----:B------:R-:W-:-:S03]  /*1350*/  UIMAD.WIDE.U32 UR8, UR6, UR10, URZ ;  /* 0x0000000a060872a5 */ /* 0x000fc6000f8e00ff */
[----:B------:R-:W-:Y:S02]  /*1360*/  UMOV UR10, UR13 ;  /* 0x0000000d000a7c82 */ /* 0x000fe40008000000 */
[----:B------:R-:W-:-:S04]  /*1370*/  USHF.R.U32.HI UR10, URZ, UR11, UR10 ;  /* 0x0000000bff0a7299 */ /* 0x000fc8000801160a */
[----:B------:R-:W-:Y:S02]  /*1380*/  USEL UR8, UR5, UR10, !UP1 ;  /* 0x0000000a05087287 */ /* 0x000fe4000c800000 */
[----:B------:R-:W-:Y:S02]  /*1390*/  @!UP0 USHF.R.U32.HI UR9, URZ, UR11, UR9 ;  /* 0x0000000bff098299 */ /* 0x000fe40008011609 */
[----:B------:R-:W-:Y:S02]  /*13a0*/  UIADD3 UR10, UPT, UPT, -UR8, URZ, URZ ;  /* 0x000000ff080a7290 */ /* 0x000fe4000fffe1ff */
[----:B------:R-:W-:Y:S02]  /*13b0*/  @!UP0 USEL UR9, UR6, UR9, !UP1 ;  /* 0x0000000906098287 */ /* 0x000fe4000c800000 */
[----:B------:R-:W-:Y:S02]  /*13c0*/  UIMAD UR10, UR21, UR10, UR5 ;  /* 0x0000000a150a72a4 */ /* 0x000fe4000f8e0205 */
[----:B------:R-:W-:-:S02]  /*13d0*/  UIADD3 UR11, UPT, UPT, -UR5, URZ, URZ ;  /* 0x000000ff050b7290 */ /* 0x000fc4000fffe1ff */
[----:B------:R-:W-:Y:S02]  /*13e0*/  @!UP0 UIMAD UR7, UR10, UR7, UR9 ;  /* 0x000000070a0782a4 */ /* 0x000fe4000f8e0209 */
[----:B------:R-:W-:Y:S02]  /*13f0*/  @!UP0 UIADD3 UR8, UPT, UPT, UR8, -UR9, URZ ;  /* 0x8000000908088290 */ /* 0x000fe4000fffe0ff */
[----:B------:R-:W-:Y:S02]  /*1400*/  UIMAD UR11, UR14, UR11, UR46 ;  /* 0x0000000b0e0b72a4 */ /* 0x000fe4000f8e022e */
[----:B------:R-:W-:-:S03]  /*1410*/  @!UP0 UIMAD UR5, UR8, UR21, UR6 ;  /* 0x00000015080582a4 */ /* 0x000fc6000f8e0206 */
[----:B------:R-:W-:Y:S01]  /*1420*/  @!UP0 UMOV UR6, UR7 ;  /* 0x0000000700068c82 */ /* 0x000fe20008000000 */
[----:B------:R-:W-:Y:S02]  /*1430*/  UIMAD UR46, UR5, UR14, UR11 ;  /* 0x0000000e052e72a4 */ /* 0x000fe4000f8e020b */
[----:B------:R-:W-:-:S12]  /*1440*/  UIMAD UR45, UR6, UR22, UR45 ;  /* 0x00000016062d72a4 */ /* 0x000fd8000f8e022d */
.L_x_18:
[----:B------:R-:W-:-:S09]  /*1450*/  UISETP.NE.AND UP0, UPT, UR23, 0x1, UPT ;  /* 0x000000011700788c */ /* 0x000fd2000bf05270 */
[----:B------:R-:W-:Y:S05]  /*1460*/  BRA.U UP0, `(.L_x_19) ;  /* 0x0000000100447547 */ /* 0x000fea000b800000 */
[----:B------:R-:W2:Y:S01]  /*1470*/  LDCU.128 UR12, c[0x0][0xb10] ;  /* 0x00016200ff0c77ac */ /* 0x000ea20008000c00 */
[----:B------:R-:W3:Y:S01]  /*1480*/  LDCU UR10, c[0x0][0xb0c] ;  /* 0x00016180ff0a77ac */ /* 0x000ee20008000800 */
[----:B------:R-:W4:Y:S01]  /*1490*/  LDCU UR11, c[0x0][0xb20] ;  /* 0x00016400ff0b77ac */ /* 0x000f220008000800 */
[----:B--2---:R-:W-:Y:S02]  /*14a0*/  UIMAD.WIDE.U32 UR6, UR45, UR12, URZ ;  /* 0x0000000c2d0672a5 */ /* 0x004fe4000f8e00ff */
[----:B------:R-:W-:Y:S02]  /*14b0*/  UIMAD.WIDE.U32 UR8, UR46, UR15, URZ ;  /* 0x0000000f2e0872a5 */ /* 0x000fe4000f8e00ff */
[----:B---3--:R-:W-:-:S03]  /*14c0*/  UISETP.NE.AND UP0, UPT, UR10, 0x1, UPT ;  /* 0x000000010a00788c */ /* 0x008fc6000bf05270 */
[----:B------:R-:W-:Y:S02]  /*14d0*/  UMOV UR6, UR7 ;  /* 0x0000000700067c82 */ /* 0x000fe40008000000 */
[----:B------:R-:W-:Y:S01]  /*14e0*/  USHF.R.U32.HI UR6, URZ, UR13, UR6 ;  /* 0x0000000dff067299 */ /* 0x000fe20008011606 */
[----:B------:R-:W-:-:S03]  /*14f0*/  UMOV UR5, UR9 ;  /* 0x0000000900057c82 */ /* 0x000fc60008000000 */
[----:B------:R-:W-:Y:S02]  /*1500*/  USEL UR6, UR45, UR6, !UP0 ;  /* 0x000000062d067287 */ /* 0x000fe4000c000000 */
[----:B------:R-:W-:Y:S02]  /*1510*/  UISETP.NE.AND UP0, UPT, UR14, 0x1, UPT ;  /* 0x000000010e00788c */ /* 0x000fe4000bf05270 */
[----:B----4-:R-:W-:-:S04]  /*1520*/  USHF.R.U32.HI UR5, URZ, UR11, UR5 ;  /* 0x0000000bff057299 */ /* 0x010fc80008011605 */
[----:B------:R-:W-:-:S04]  /*1530*/  USEL UR5, UR46, UR5, !UP0 ;  /* 0x000000052e057287 */ /* 0x000fc8000c000000 */
[----:B------:R-:W-:Y:S02]  /*1540*/  UIADD3 UR7, UPT, UPT, UR6, -UR5, URZ ;  /* 0x8000000506077290 */ /* 0x000fe4000fffe0ff */
[----:B------:R-:W-:Y:S02]  /*1550*/  UIADD3 UR5, UPT, UPT, -UR6, UR5, URZ ;  /* 0x0000000506057290 */ /* 0x000fe4000fffe1ff */
[----:B------:R-:W-:Y:S02]  /*1560*/  UIMAD UR46, UR7, UR14, UR46 ;  /* 0x0000000e072e72a4 */ /* 0x000fe4000f8e022e */
[----:B------:R-:W-:-:S12]  /*1570*/  UIMAD UR45, UR5, UR10, UR45 ;  /* 0x0000000a052d72a4 */ /* 0x000fd8000f8e022d */
.L_x_19:
[----:B------:R-:W-:Y:S01]  /*1580*/  UISETP.NE.AND UP0, UPT, UR20, 0x2, UPT ;  /* 0x000000021400788c */ /* 0x000fe2000bf05270 */
[----:B------:R-:W-:Y:S09]  /*1590*/  BRA.U !UP6, `(.L_x_20) ;  /* 0x000000010e0c7547 */ /* 0x000ff2000b800000 */
[----:B------:R-:W-:Y:S01]  /*15a0*/  UCGABAR_WAIT ;  /* 0x0000000000007dc7 */ /* 0x000fe20008000000 */
[----:B------:R-:W-:Y:S01]  /*15b0*/  CCTL.IVALL ;  /* 0x00000000ff00798f */ /* 0x000fe20002000000 */
[----:B------:R-:W-:Y:S05]  /*15c0*/  BRA `(.L_x_21) ;  /* 0x0000000000047947 */ /* 0x000fea0003800000 */
.L_x_20:
[----:B------:R-:W-:Y:S06]  /*15d0*/  BAR.SYNC.DEFER_BLOCKING 0x0 ;  /* 0x0000000000007b1d */ /* 0x000fec0000010000 */
.L_x_21:
[----:B------:R-:W-:Y:S05]  /*15e0*/  BRA.U UP0, `(.L_x_22) ;  /* 0x00000015002c7547 */ /* 0x000fea000b800000 */
[----:B------:R-:W2:Y:S01]  /*15f0*/  LDCU UR7, c[0x0][0x38c] ;  /* 0x00007180ff0777ac */ /* 0x000ea20008000800 */
[----:B------:R-:W-:Y:S01]  /*1600*/  PLOP3.LUT P1, PT, PT, PT, UP3, 0x80, 0x8 ;  /* 0x000000000008781c */ /* 0x000fe20003f2f038 */
[----:B------:R-:W-:Y:S01]  /*1610*/  IMAD.MOV.U32 R12, RZ, RZ, 0x1 ;  /* 0x00000001ff0c7424 */ /* 0x000fe200078e00ff */
[----:B------:R-:W-:Y:S01]  /*1620*/  ISETP.EQ.OR P2, PT, R0, RZ, P3 ;  /* 0x000000ff0000720c */ /* 0x000fe20001f42670 */
[----:B------:R-:W-:Y:S01]  /*1630*/  UISETP.NE.AND UP1, UPT, UR20, URZ, UPT ;  /* 0x000000ff1400728c */ /* 0x000fe2000bf25270 */
[----:B------:R-:W-:Y:S01]  /*1640*/  PLOP3.LUT P1, PT, P1, PT, PT, 0x8, 0x80 ;  /* 0x000000000080781c */ /* 0x000fe20000f2e170 */
[----:B------:R-:W-:Y:S01]  /*1650*/  USEL UR26, URZ, 0x1, UP5 ;  /* 0x00000001ff1a7887 */ /* 0x000fe2000a800000 */
[----:B------:R-:W-:Y:S01]  /*1660*/  CS2R R10, SRZ ;  /* 0x00000000000a7805 */ /* 0x000fe2000001ff00 */
[----:B------:R-:W-:Y:S01]  /*1670*/  IMAD.MOV.U32 R9, RZ, RZ, RZ ;  /* 0x000000ffff097224 */ /* 0x000fe200078e00ff */
[----:B------:R-:W3:Y:S01]  /*1680*/  LDCU UR39, c[0x0][0x370] ;  /* 0x00006e00ff2777ac */ /* 0x000ee20008000800 */
[----:B------:R-:W-:Y:S01]  /*1690*/  IMAD.MOV.U32 R8, RZ, RZ, 0x1 ;  /* 0x00000001ff087424 */ /* 0x000fe200078e00ff */
[----:B------:R-:W4:Y:S01]  /*16a0*/  LDCU.64 UR28, c[0x0][0x348] ;  /* 0x00006900ff1c77ac */ /* 0x000f220008000a00 */
[----:B------:R-:W-:-:S02]  /*16b0*/  USHF.R.U32.HI UR44, URZ, 0x7, UR4 ;  /* 0x00000007ff2c7899 */ /* 0x000fc40008011604 */
[----:B--2---:R-:W-:Y:S02]  /*16c0*/  UIADD3 UR6, UPT, UPT, UR7, 0x7f, URZ ;  /* 0x0000007f07067890 */ /* 0x004fe4000fffe0ff */
[----:B------:R-:W-:Y:S02]  /*16d0*/  UIADD3 UR48, UPT, UPT, UR7, 0xfe, URZ ;  /* 0x000000fe07307890 */ /* 0x000fe4000fffe0ff */
[----:B------:R-:W-:Y:S01]  /*16e0*/  USHF.R.S32.HI UR5, URZ, 0x1f, UR6 ;  /* 0x0000001fff057899 */ /* 0x000fe20008011406 */
[----:B------:R-:W2:Y:S03]  /*16f0*/  LDCU UR38, c[0x0][0x374] ;  /* 0x00006e80ff2677ac */ /* 0x000ea60008000800 */
[----:B------:R-:W-:Y:S02]  /*1700*/  ULEA.HI UR5, UR5, UR6, URZ, 0x7 ;  /* 0x0000000605057291 */ /* 0x000fe4000f8f38ff */
[----:B------:R-:W-:-:S02]  /*1710*/  USEL UR26, UR26, 0x2, UP1 ;  /* 0x000000021a1a7887 */ /* 0x000fc40008800000 */
[----:B------:R-:W-:Y:S02]  /*1720*/  USHF.R.S32.HI UR41, URZ, 0x7, UR5 ;  /* 0x00000007ff297899 */ /* 0x000fe40008011405 */
[----:B------:R-:W-:Y:S02]  /*1730*/  UIADD3 UR5, UPT, UPT, UR7, -0x1, URZ ;  /* 0xffffffff07057890 */ /* 0x000fe4000fffe0ff */
[----:B------:R-:W-:Y:S02]  /*1740*/  UISETP.LT.U32.AND UP0, UPT, UR41, 0x7, UPT ;  /* 0x000000072900788c */ /* 0x000fe4000bf01070 */
[----:B------:R-:W-:Y:S02]  /*1750*/  UISETP.GE.U32.AND UP2, UPT, UR5, -0xff, UPT ;  /* 0xffffff010500788c */ /* 0x000fe4000bf46070 */
[----:B------:R-:W-:Y:S01]  /*1760*/  USEL UR40, UR41, 0x7, UP0 ;  /* 0x0000000729287887 */ /* 0x000fe20008000000 */
[----:B------:R-:W-:-:S03]  /*1770*/  UMOV UR6, URZ ;  /* 0x000000ff00067c82 */ /* 0x000fc60008000000 */
[----:B------:R-:W-:Y:S02]  /*1780*/  UIADD3 UR21, UPT, UPT, UR40, -0x1, URZ ;  /* 0xffffffff28157890 */ /* 0x000fe4000fffe0ff */
[----:B------:R-:W-:-:S03]  /*1790*/  UIADD3 UR43, UPT, UPT, UR41, -UR40, URZ ;  /* 0x80000028292b7290 */ /* 0x000fc6000fffe0ff */
[----:B------:R-:W-:-:S04]  /*17a0*/  @UP2 UIADD3 UR21, UPT, UPT, UR40, URZ, URZ ;  /* 0x000000ff28152290 */ /* 0x000fc8000fffe0ff */
[----:B--234-:R-:W-:-:S12]  /*17b0*/  UIADD3 UR21, UPT, UPT, UR21, 0x1, URZ ;  /* 0x0000000115157890 */ /* 0x01cfd8000fffe0ff */
.L_x_42:
[----:B------:R-:W-:Y:S01]  /*17c0*/  UISETP.NE.AND UP0, UPT, UR47, URZ, UPT ;  /* 0x000000ff2f00728c */ /* 0x000fe2000bf05270 */
[----:B------:R-:W2:Y:S08]  /*17d0*/  S2UR UR47, SR_CgaCtaId ;  /* 0x00000000002f79c3 */ /* 0x000eb00000008800 */
[----:B-1----:R-:W-:Y:S05]  /*17e0*/  BRA.U UP0, `(.L_x_23) ;  /* 0x0000000100347547 */ /* 0x002fea000b800000 */
[----:B------:R-:W3:Y:S01]  /*17f0*/  S2R R0, SR_CgaCtaId ;  /* 0x0000000000007919 */ /* 0x000ee20000008800 */
[----:B------:R-:W-:Y:S02]  /*1800*/  MOV R3, 0x400 ;  /* 0x0000040000037802 */ /* 0x000fe40000000f00 */
[----:B------:R-:W-:Y:S02]  /*1810*/  SHF.L.U32 R2, R8, 0x1f, RZ ;  /* 0x0000001f08027819 */ /* 0x000fe400000006ff */
[----:B---3--:R-:W-:-:S05]  /*1820*/  LEA R0, R0, R3, 0x18 ;  /* 0x0000000300007211 */ /* 0x008fca00078ec0ff */
[----:B------:R-:W-:-:S04]  /*1830*/  IMAD R3, R9, 0x8, R0 ;  /* 0x0000000809037824 */ /* 0x000fc800078e0200 */
[----:B------:R-:W3:Y:S02]  /*1840*/  SYNCS.PHASECHK.TRANS64.TRYWAIT P0, [R3+URZ+0x100], R2 ;  /* 0x00010002030075a7 */ /* 0x000ee400080011ff */
[----:B---3--:R-:W-:Y:S05]  /*1850*/  @!P0 BRA `(.L_x_24) ;  /* 0x00000068001c8947 */ /* 0x008fea0003800000 */
.L_x_109:
[----:B------:R-:W-:Y:S01]  /*1860*/  VIADD R9, R9, 0x1 ;  /* 0x0000000109097836 */ /* 0x000fe20000000000 */
[----:B------:R3:W-:Y:S04]  /*1870*/  SYNCS.ARRIVE.TRANS64.A1T0 RZ, [R3+URZ+0xf0], RZ ;  /* 0x0000f0ff03ff79a7 */ /* 0x0007e800081000ff */
[----:B------:R-:W-:-:S04]  /*1880*/  ISETP.NE.AND P0, PT, R9, 0x2, PT ;  /* 0x000000020900780c */ /* 0x000fc80003f05270 */
[----:B------:R-:W-:Y:S02]  /*1890*/  SEL R9, R9, RZ, P0 ;  /* 0x000000ff09097207 */ /* 0x000fe40000000000 */
[----:B---3--:R-:W-:-:S04]  /*18a0*/  SEL R3, RZ, 0x1, P0 ;  /* 0x00000001ff037807 */ /* 0x008fc80000000000 */
[----:B------:R-:W-:-:S07]  /*18b0*/  LOP3.LUT R8, R8, R3, RZ, 0x3c, !PT ;  /* 0x0000000308087212 */ /* 0x000fce00078e3cff */
.L_x_23:
[----:B------:R-:W-:Y:S01]  /*18c0*/  UMOV UR7, 0x400 ;  /* 0x0000040000077882 */ /* 0x000fe20000000000 */
[----:B------:R-:W-:Y:S01]  /*18d0*/  SHF.L.U32 R0, R12, 0x1f, RZ ;  /* 0x0000001f0c007819 */ /* 0x000fe200000006ff */
[----:B--2---:R-:W-:Y:S02]  /*18e0*/  ULEA UR7, UR47, UR7, 0x18 ;  /* 0x000000072f077291 */ /* 0x004fe4000f8ec0ff */
[----:B------:R-:W-:Y:S02]  /*18f0*/  UISETP.GE.U32.AND UP0, UPT, UR48, 0xff, UPT ;  /* 0x000000ff3000788c */ /* 0x000fe4000bf06070 */
[----:B------:R-:W-:Y:S02]  /*1900*/  ULEA UR5, UR6, UR7, 0x3 ;  /* 0x0000000706057291 */ /* 0x000fe4000f8e18ff */
[----:B------:R-:W-:Y:S02]  /*1910*/  USHF.L.U32 UR35, UR45, 0x6, URZ ;  /* 0x000000062d237899 */ /* 0x000fe400080006ff */
[----:B------:R-:W-:Y:S01]  /*1920*/  UIMAD UR11, UR46, 0xa0, UR44 ;  /* 0x000000a02e0b78a4 */ /* 0x000fe2000f8e022c */
[----:B------:R-:W-:-:S04]  /*1930*/  UMOV UR14, URZ ;  /* 0x000000ff000e7c82 */ /* 0x000fc80008000000 */
[----:B------:R2:W3:Y:S01]  /*1940*/  SYNCS.PHASECHK.TRANS64.TRYWAIT P0, [UR5+0x38], R0 ;  /* 0x00003800ff0075a7 */ /* 0x0004e20008001105 */
[----:B------:R-:W-:Y:S06]  /*1950*/  BRA.U !UP0, `(.L_x_25) ;  /* 0x0000000108bc7547 */ /* 0x000fec000b800000 */
[----:B------:R-:W-:Y:S01]  /*1960*/  UMOV UR13, URZ ;  /* 0x000000ff000d7c82 */ /* 0x000fe20008000000 */
[----:B------:R-:W-:-:S05]  /*1970*/  UMOV UR5, UR6 ;  /* 0x0000000600057c82 */ /* 0x000fca0008000000 */
.L_x_31:
[----:B---3--:R-:W-:Y:S01]  /*1980*/  @!P3 MOV R2, 0x7000 ;  /* 0x000070000002b802 */ /* 0x008fe20000000f00 */
[----:B------:R-:W-:Y:S01]  /*1990*/  ULEA UR33, UR5, UR7, 0x3 ;  /* 0x0000000705217291 */ /* 0x000fe2000f8e18ff */
[----:B-1-34-:R-:W-:Y:S11]  /*19a0*/  @P0 BRA `(.L_x_26) ;  /* 0x00000000000c0947 */ /* 0x01aff60003800000 */
[----:B------:R-:W-:Y:S04]  /*19b0*/  SHF.L.U32 R3, R12, 0x1f, RZ ;  /* 0x0000001f0c037819 */ /* 0x000fe800000006ff */
[----:B------:R-:W3:Y:S02]  /*19c0*/  SYNCS.PHASECHK.TRANS64.TRYWAIT P0, [UR33+0x38], R3 ;  /* 0x00003803ff0075a7 */ /* 0x000ee40008001121 */
[----:B---3--:R-:W-:Y:S05]  /*19d0*/  @!P0 BRA `(.L_x_27) ;  /* 0x0000006400d08947 */ /* 0x008fea0003800000 */
.L_x_26:
[----:B------:R3:W-:Y:S01]  /*19e0*/  @!P3 SYNCS.ARRIVE.TRANS64 RZ, [UR33], R2 ;  /* 0x00000002ffffb9a7 */ /* 0x0007e20008000021 */
[----:B------:R-:W-:Y:S04]  /*19f0*/  ULOP3.LUT UR6, UR26, 0x2, URZ, 0xfc, !UPT ;  /* 0x000000021a067892 */ /* 0x000fe8000f8efcff */
[----:B------:R-:W-:Y:S09]  /*1a00*/  UISETP.NE.AND UP0, UPT, UR6, 0x2, UPT ;  /* 0x000000020600788c */ /* 0x000ff2000bf05270 */
[----:B------:R-:W-:Y:S05]  /*1a10*/  BRA.U UP0, `(.L_x_28) ;  /* 0x0000000100047547 */ /* 0x000fea000b800000 */
[----:B-1----:R-:W-:Y:S05]  /*1a20*/  BPT.TRAP 0x1 ;  /* 0x000000040000795c */ /* 0x002fea0000300000 */
.L_x_28:
[----:B------:R-:W-:Y:S04]  /*1a30*/  BSSY.RECONVERGENT B0, `(.L_x_29) ;  /* 0x0000003000007945 */ /* 0x000fe80003800200 */
[----:B------:R-:W-:Y:S05]  /*1a40*/  @P2 BRA `(.L_x_30) ;  /* 0x0000000000042947 */ /* 0x000fea0003800000 */
[----:B-1----:R-:W-:Y:S05]  /*1a50*/  BPT.TRAP 0x1 ;  /* 0x000000040000795c */ /* 0x002fea0000300000 */
.L_x_30:
[----:B-1----:R-:W-:Y:S05]  /*1a60*/  BSYNC.RECONVERGENT B0 ;  /* 0x0000000000007941 */ /* 0x002fea0003800200 */
.L_x_29:
[----:B------:R-:W-:Y:S02]  /*1a70*/  UIADD3 UR6, UPT, UPT, UR5, 0x1, URZ ;  /* 0x0000000105067890 */ /* 0x000fe4000fffe0ff */
[----:B------:R-:W-:Y:S02]  /*1a80*/  UIADD3 UR16, UP1, UPT, UR28, 0x80, URZ ;  /* 0x000000801c107890 */ /* 0x000fe4000ff3e0ff */
[----:B------:R-:W-:Y:S02]  /*1a90*/  UISETP.NE.AND UP0, UPT, UR6, 0x7, UPT ;  /* 0x000000070600788c */ /* 0x000fe4000bf05270 */
[----:B------:R-:W-:Y:S02]  /*1aa0*/  ULEA UR32, UR5, UR7, 0xd ;  /* 0x0000000705207291 */ /* 0x000fe4000f8e68ff */
[----:B------:R-:W-:Y:S02]  /*1ab0*/  USEL UR9, URZ, 0x1, UP0 ;  /* 0x00000001ff097887 */ /* 0x000fe40008000000 */
[----:B------:R-:W-:Y:S02]  /*1ac0*/  USEL UR6, UR6, URZ, UP0 ;  /* 0x000000ff06067287 */ /* 0x000fe40008000000 */
[----:B------:R-:W-:Y:S02]  /*1ad0*/  USHF.L.U32 UR34, UR13, 0x7, URZ ;  /* 0x000000070d227899 */ /* 0x000fe400080006ff */
[----:B------:R-:W-:Y:S01]  /*1ae0*/  ULEA UR8, UR6, UR7, 0x3 ;  /* 0x0000000706087291 */ /* 0x000fe2000f8e18ff */
[----:B------:R-:W-:Y:S01]  /*1af0*/  LOP3.LUT R12, R12, UR9, RZ, 0x3c, !PT ;  /* 0x000000090c0c7c12 */ /* 0x000fe2000f8e3cff */
[----:B------:R-:W-:Y:S02]  /*1b00*/  UIADD3.X UR17, UPT, UPT, URZ, UR29, URZ, UP1, !UPT ;  /* 0x0000001dff117290 */ /* 0x000fe40008ffe4ff */
[----:B------:R-:W-:Y:S01]  /*1b10*/  UIADD3 UR32, UPT, UPT, UR32, 0x5300, URZ ;  /* 0x0000530020207890 */ /* 0x000fe2000fffe0ff */
[----:B--2---:R-:W-:Y:S01]  /*1b20*/  SHF.L.U32 R0, R12, 0x1f, RZ ;  /* 0x0000001f0c007819 */ /* 0x004fe200000006ff */
[----:B------:R-:W-:Y:S02]  /*1b30*/  UIADD3 UR14, UP0, UPT, UR28, 0x180, URZ ;  /* 0x000001801c0e7890 */ /* 0x000fe4000ff1e0ff */
[----:B------:R-:W-:Y:S01]  /*1b40*/  UIADD3 UR13, UPT, UPT, UR13, 0x1, URZ ;  /* 0x000000010d0d7890 */ /* 0x000fe2000fffe0ff */
[----:B------:R4:W1:Y:S01]  /*1b50*/  SYNCS.PHASECHK.TRANS64.TRYWAIT P0, [UR8+0x38], R0 ;  /* 0x00003800ff0075a7 */ /* 0x0008620008001108 */
[----:B------:R-:W-:Y:S01]  /*1b60*/  UIMAD UR8, UR5, 0x5000, UR4 ;  /* 0x00005000050878a4 */ /* 0x000fe2000f8e0204 */
[----:B------:R-:W-:Y:S01]  /*1b70*/  UMOV UR18, 0x0 ;  /* 0x0000000000127882 */ /* 0x000fe20000000000 */
[----:B------:R-:W-:Y:S02]  /*1b80*/  UMOV UR19, 0x10000000 ;  /* 0x1000000000137882 */ /* 0x000fe40000000000 */
[----:B------:R-:W-:Y:S01]  /*1b90*/  UIADD3 UR8, UPT, UPT, UR7, 0x13300, UR8 ;  /* 0x0001330007087890 */ /* 0x000fe2000fffe008 */
[----:B------:R-:W-:Y:S01]  /*1ba0*/  UTMALDG.3D [UR32], [UR16], desc[UR18] ;  /* 0x00001220100075b4 */ /* 0x000fe20008011000 */
[----:B------:R-:W-:Y:S02]  /*1bb0*/  UIADD3.X UR15, UPT, UPT, URZ, UR29, URZ, UP0, !UPT ;  /* 0x0000001dff0f7290 */ /* 0x000fe400087fe4ff */
[----:B------:R-:W-:Y:S01]  /*1bc0*/  UISETP.NE.AND UP0, UPT, UR13, UR21, UPT ;  /* 0x000000150d00728c */ /* 0x000fe2000bf05270 */
[----:B------:R-:W-:Y:S01]  /*1bd0*/  UMOV UR5, 0x30000 ;  /* 0x0003000000057882 */ /* 0x000fe20000000000 */
[----:B------:R-:W-:Y:S01]  /*1be0*/  UMOV UR12, UR36 ;  /* 0x00000024000c7c82 */ /* 0x000fe20008000000 */
[----:B------:R-:W-:Y:S01]  /*1bf0*/  UMOV UR9, UR33 ;  /* 0x0000002100097c82 */ /* 0x000fe20008000000 */
[----:B------:R-:W-:Y:S03]  /*1c00*/  UMOV UR10, UR34 ;  /* 0x00000022000a7c82 */ /* 0x000fe60008000000 */
[----:B------:R2:W-:Y:S02]  /*1c10*/  UTMALDG.3D.MULTICAST [UR8], [UR14], UR5, desc[UR18] ;  /* 0x000012080e0073b4 */ /* 0x0005e40008011805 */
[----:B--2---:R-:W-:Y:S01]  /*1c20*/  UMOV UR14, UR21 ;  /* 0x00000015000e7c82 */ /* 0x004fe20008000000 */
[----:B------:R-:W-:Y:S01]  /*1c30*/  UMOV UR5, UR6 ;  /* 0x0000000600057c82 */ /* 0x000fe20008000000 */
[----:B------:R-:W-:Y:S05]  /*1c40*/  BRA.U UP0, `(.L_x_31) ;  /* 0xfffffffd004c7547 */ /* 0x000fea000b83ffff */
.L_x_25:
[----:B------:R-:W-:Y:S01]  /*1c50*/  ULEA UR5, UR6, UR7, 0x3 ;  /* 0x0000000706057291 */ /* 0x000fe2000f8e18ff */
[----:B--2-4-:R-:W-:Y:S01]  /*1c60*/  SHF.L.U32 R0, R12, 0x1f, RZ ;  /* 0x0000001f0c007819 */ /* 0x014fe200000006ff */
[----:B------:R-:W-:Y:S01]  /*1c70*/  @!P1 SYNCS.ARRIVE.TRANS64.A1T0 RZ, [UR7+0x88], RZ ;  /* 0x000088ffffff99a7 */ /* 0x000fe20008100007 */
[----:B------:R-:W-:-:S06]  /*1c80*/  UISETP.GT.AND UP0, UPT, UR41, UR40, UPT ;  /* 0x000000282900728c */ /* 0x000fcc000bf04270 */
[----:B-1-3--:R1:W2:Y:S03]  /*1c90*/  SYNCS.PHASECHK.TRANS64.TRYWAIT P0, [UR5+0x38], R0 ;  /* 0x00003800ff0075a7 */ /* 0x00a2a60008001105 */
[----:B------:R-:W-:Y:S05]  /*1ca0*/  BRA.U !UP0, `(.L_x_32) ;  /* 0x0000000108c07547 */ /* 0x000fea000b800000 */
[----:B------:R-:W-:Y:S01]  /*1cb0*/  UIADD3 UR13, UPT, UPT, UR43, UR14, URZ ;  /* 0x0000000e2b0d7290 */ /* 0x000fe2000fffe0ff */
[----:B------:R-:W-:-:S11]  /*1cc0*/  UMOV UR5, UR6 ;  /* 0x0000000600057c82 */ /* 0x000fd60008000000 */
.L_x_38:
[----:B--2---:R-:W-:Y:S01]  /*1cd0*/  @!P3 MOV R2, 0x7000 ;  /* 0x000070000002b802 */ /* 0x004fe20000000f00 */
[----:B------:R-:W-:Y:S01]  /*1ce0*/  ULEA UR17, UR5, UR7, 0x3 ;  /* 0x0000000705117291 */ /* 0x000fe2000f8e18ff */
[----:B--234-:R-:W-:Y:S11]  /*1cf0*/  @P0 BRA `(.L_x_33) ;  /* 0x00000000000c0947 */ /* 0x01cff60003800000 */
[----:B------:R-:W-:Y:S04]  /*1d00*/  SHF.L.U32 R3, R12, 0x1f, RZ ;  /* 0x0000001f0c037819 */ /* 0x000fe800000006ff */
[----:B------:R-:W2:Y:S02]  /*1d10*/  SYNCS.PHASECHK.TRANS64.TRYWAIT P0, [UR17+0x38], R3 ;  /* 0x00003803ff0075a7 */ /* 0x000ea40008001111 */
[----:B--2---:R-:W-:Y:S05]  /*1d20*/  @!P0 BRA `(.L_x_34) ;  /* 0x0000006400148947 */ /* 0x004fea0003800000 */
.L_x_33:
[----:B------:R2:W-:Y:S01]  /*1d30*/  @!P3 SYNCS.ARRIVE.TRANS64 RZ, [UR17], R2 ;  /* 0x00000002ffffb9a7 */ /* 0x0005e20008000011 */
[----:B------:R-:W-:Y:S04]  /*1d40*/  ULOP3.LUT UR6, UR26, 0x2, URZ, 0xfc, !UPT ;  /* 0x000000021a067892 */ /* 0x000fe8000f8efcff */
[----:B------:R-:W-:Y:S09]  /*1d50*/  UISETP.NE.AND UP0, UPT, UR6, 0x2, UPT ;  /* 0x000000020600788c */ /* 0x000ff2000bf05270 */
[----:B------:R-:W-:Y:S05]  /*1d60*/  BRA.U UP0, `(.L_x_35) ;  /* 0x0000000100047547 */ /* 0x000fea000b800000 */
[----:B------:R-:W-:Y:S05]  /*1d70*/  BPT.TRAP 0x1 ;  /* 0x000000040000795c */ /* 0x000fea0000300000 */
.L_x_35:
[----:B------:R-:W-:Y:S04]  /*1d80*/  BSSY.RECONVERGENT B0, `(.L_x_36) ;  /* 0x0000003000007945 */ /* 0x000fe80003800200 */
[----:B------:R-:W-:Y:S05]  /*1d90*/  @P2 BRA `(.L_x_37) ;  /* 0x0000000000042947 */ /* 0x000fea0003800000 */
[----:B------:R-:W-:Y:S05]  /*1da0*/  BPT.TRAP 0x1 ;  /* 0x000000040000795c */ /* 0x000fea0000300000 */
.L_x_37:
[----:B------:R-:W-:Y:S05]  /*1db0*/  BSYNC.RECONVERGENT B0 ;  /* 0x0000000000007941 */ /* 0x000fea0003800200 */
.L_x_36:
[----:B------:R-:W-:Y:S02]  /*1dc0*/  UIADD3 UR6, UPT, UPT, UR5, 0x1, URZ ;  /* 0x0000000105067890 */ /* 0x000fe4000fffe0ff */
[----:B------:R-:W-:Y:S02]  /*1dd0*/  ULEA UR16, UR5, UR7, 0xd ;  /* 0x0000000705107291 */ /* 0x000fe4000f8e68ff */
[----:B------:R-:W-:Y:S02]  /*1de0*/  UISETP.NE.AND UP0, UPT, UR6, 0x7, UPT ;  /* 0x000000070600788c */ /* 0x000fe4000bf05270 */
[----:B------:R-:W-:Y:S02]  /*1df0*/  UIADD3 UR24, UP1, UPT, UR28, 0x80, URZ ;  /* 0x000000801c187890 */ /* 0x000fe4000ff3e0ff */
[----:B------:R-:W-:Y:S02]  /*1e00*/  USEL UR9, URZ, 0x1, UP0 ;  /* 0x00000001ff097887 */ /* 0x000fe40008000000 */
[----:B------:R-:W-:Y:S02]  /*1e10*/  USEL UR6, UR6, URZ, UP0 ;  /* 0x000000ff06067287 */ /* 0x000fe40008000000 */
[----:B------:R-:W-:Y:S02]  /*1e20*/  USHF.L.U32 UR18, UR14, 0x7, URZ ;  /* 0x000000070e127899 */ /* 0x000fe400080006ff */
[----:B------:R-:W-:Y:S01]  /*1e30*/  ULEA UR8, UR6, UR7, 0x3 ;  /* 0x0000000706087291 */ /* 0x000fe2000f8e18ff */
[----:B------:R-:W-:Y:S01]  /*1e40*/  LOP3.LUT R12, R12, UR9, RZ, 0x3c, !PT ;  /* 0x000000090c0c7c12 */ /* 0x000fe2000f8e3cff */
[----:B------:R-:W-:Y:S02]  /*1e50*/  UIADD3 UR16, UPT, UPT, UR16, 0x5300, URZ ;  /* 0x0000530010107890 */ /* 0x000fe4000fffe0ff */
[----:B------:R-:W-:Y:S01]  /*1e60*/  UIADD3.X UR25, UPT, UPT, URZ, UR29, URZ, UP1, !UPT ;  /* 0x0000001dff197290 */ /* 0x000fe20008ffe4ff */
[----:B-1----:R-:W-:Y:S01]  /*1e70*/  SHF.L.U32 R0, R12, 0x1f, RZ ;  /* 0x0000001f0c007819 */ /* 0x002fe200000006ff */
[----:B------:R-:W-:Y:S02]  /*1e80*/  UIADD3 UR22, UP0, UPT, UR28, 0x180, URZ ;  /* 0x000001801c167890 */ /* 0x000fe4000ff1e0ff */
[----:B------:R-:W-:Y:S01]  /*1e90*/  UIADD3 UR14, UPT, UPT, UR14, 0x1, URZ ;  /* 0x000000010e0e7890 */ /* 0x000fe2000fffe0ff */
[----:B------:R3:W4:Y:S01]  /*1ea0*/  SYNCS.PHASECHK.TRANS64.TRYWAIT P0, [UR8+0x38], R0 ;  /* 0x00003800ff0075a7 */ /* 0x0007220008001108 */
[----:B------:R-:W-:Y:S01]  /*1eb0*/  UIMAD UR8, UR5, 0x5000, UR4 ;  /* 0x00005000050878a4 */ /* 0x000fe2000f8e0204 */
[----:B------:R-:W-:Y:S01]  /*1ec0*/  UMOV UR30, 0x0 ;  /* 0x00000000001e7882 */ /* 0x000fe20000000000 */
[----:B------:R-:W-:Y:S01]  /*1ed0*/  UMOV UR31, 0x10000000 ;  /* 0x10000000001f7882 */ /* 0x000fe20000000000 */
[----:B------:R-:W-:Y:S01]  /*1ee0*/  UMOV UR19, UR35 ;  /* 0x0000002300137c82 */ /* 0x000fe20008000000 */
[----:B------:R-:W-:Y:S01]  /*1ef0*/  UMOV UR20, UR36 ;  /* 0x0000002400147c82 */ /* 0x000fe20008000000 */
[----:B------:R-:W-:Y:S01]  /*1f00*/  UIADD3 UR8, UPT, UPT, UR7, 0x13300, UR8 ;  /* 0x0001330007087890 */ /* 0x000fe2000fffe008 */
[----:B------:R-:W-:Y:S01]  /*1f10*/  UTMALDG.3D [UR16], [UR24], desc[UR30] ;  /* 0x00001e10180075b4 */ /* 0x000fe20008011000 */
[----:B------:R-:W-:Y:S01]  /*1f20*/  UIADD3.X UR23, UPT, UPT, URZ, UR29, URZ, UP0, !UPT ;  /* 0x0000001dff177290 */ /* 0x000fe200087fe4ff */
[----:B------:R-:W-:Y:S01]  /*1f30*/  UMOV UR5, 0x30000 ;  /* 0x0003000000057882 */ /* 0x000fe20000000000 */
[----:B------:R-:W-:Y:S01]  /*1f40*/  UMOV UR12, UR36 ;  /* 0x00000024000c7c82 */ /* 0x000fe20008000000 */
[----:B------:R-:W-:Y:S01]  /*1f50*/  UMOV UR9, UR17 ;  /* 0x0000001100097c82 */ /* 0x000fe20008000000 */
[----:B------:R-:W-:Y:S01]  /*1f60*/  UMOV UR10, UR18 ;  /* 0x00000012000a7c82 */ /* 0x000fe20008000000 */
[----:B------:R-:W-:Y:S04]  /*1f70*/  UISETP.NE.AND UP0, UPT, UR14, UR13, UPT ;  /* 0x0000000d0e00728c */ /* 0x000fe8000bf05270 */
[----:B------:R1:W-:Y:S02]  /*1f80*/  UTMALDG.3D.MULTICAST [UR8], [UR22], UR5, desc[UR30] ;  /* 0x00001e08160073b4 */ /* 0x0003e40008011805 */
[----:B-1----:R-:W-:Y:S03]  /*1f90*/  UMOV UR5, UR6 ;  /* 0x0000000600057c82 */ /* 0x002fe60008000000 */
[----:B------:R-:W-:Y:S05]  /*1fa0*/  BRA.U UP0, `(.L_x_38) ;  /* 0xfffffffd00487547 */ /* 0x000fea000b83ffff */
.L_x_32:
[C---:B------:R-:W-:Y:S01]  /*1fb0*/  LEA R3, R11.reuse, UR7, 0x3 ;  /* 0x000000070b037c11 */ /* 0x040fe2000f8e18ff */
[----:B------:R-:W-:Y:S01]  /*1fc0*/  NOP ;  /* 0x0000000000007918 */ /* 0x000fe20000000000 */
[----:B-1-3--:R-:W-:Y:S02]  /*1fd0*/  SHF.L.U32 R0, R10, 0x1f, RZ ;  /* 0x0000001f0a007819 */ /* 0x00afe400000006ff */
[----:B------:R-:W-:Y:S02]  /*1fe0*/  LEA R5, R11, UR7, 0x4 ;  /* 0x000000070b057c11 */ /* 0x000fe4000f8e20ff */
[----:B--2-4-:R-:W1:Y:S02]  /*1ff0*/  SYNCS.PHASECHK.TRANS64.TRYWAIT P0, [R3+URZ+0x90], R0 ;  /* 0x00009000030075a7 */ /* 0x014e6400080011ff */
[----:B-1----:R-:W-:Y:S05]  /*2000*/  @!P0 BRA `(.L_x_39) ;  /* 0x0000006000748947 */ /* 0x002fea0003800000 */
.L_x_112:
[----:B------:R-:W2:Y:S01]  /*2010*/  LDS.128 R4, [R5+0x120] ;  /* 0x0001200005047984 */ /* 0x000ea20000000c00 */
[----:B------:R-:W-:Y:S01]  /*2020*/  UISETP.GE.AND UP0, UPT, UR42, 0x1, UPT ;  /* 0x000000012a00788c */ /* 0x000fe2000bf06270 */
[----:B------:R-:W-:Y:S01]  /*2030*/  @!PT LDS RZ, [RZ] ;  /* 0x00000000fffff984 */ /* 0x000fe20000000800 */
[----:B------:R-:W-:Y:S01]  /*2040*/  @!PT LDS RZ, [RZ] ;  /* 0x00000000fffff984 */ /* 0x000fe20000000800 */
[----:B------:R-:W-:Y:S01]  /*2050*/  @!PT LDS RZ, [RZ] ;  /* 0x00000000fffff984 */ /* 0x000fe20000000800 */
[----:B------:R-:W-:Y:S01]  /*2060*/  @!PT LDS RZ, [RZ] ;  /* 0x00000000fffff984 */ /* 0x000fe20000000800 */
[----:B------:R3:W-:Y:S06]  /*2070*/  MEMBAR.ALL.CTA ;  /* 0x0000000000007992 */ /* 0x0007ec0000008000 */
[----:B---3--:R-:W3:Y:S01]  /*2080*/  FENCE.VIEW.ASYNC.S ;  /* 0x00000000000073c6 */ /* 0x008ee20000000000 */
[----:B--2---:R-:W-:-:S13]  /*2090*/  LOP3.LUT P0, RZ, R6, 0x1, RZ, 0xc0, !PT ;  /* 0x0000000106ff7812 */ /* 0x004fda000780c0ff */
[----:B---3--:R-:W-:Y:S01]  /*20a0*/  VOTEU.ANY UP1, P0 ;  /* 0x0000000000ff7886 */ /* 0x008fe20000020100 */
[----:B------:R-:W-:-:S13]  /*20b0*/  PLOP3.LUT P0, PT, PT, PT, UP1, 0x80, 0x8 ;  /* 0x000000000008781c */ /* 0x000fda0003f0f018 */
[----:B-1----:R-:W-:Y:S02]  /*20c0*/  @P0 LOP3.LUT R0, R5, 0xffff, RZ, 0xc0, !PT ;  /* 0x0000ffff05000812 */ /* 0x002fe400078ec0ff */
[----:B------:R-:W-:Y:S02]  /*20d0*/  @P0 MOV R2, R4 ;  /* 0x0000000400020202 */ /* 0x000fe40000000f00 */
[----:B------:R-:W-:Y:S01]  /*20e0*/  @P0 R2UR UR8, R0 ;  /* 0x00000000000802ca */ /* 0x000fe200000e0000 */
[----:B------:R-:W-:Y:S01]  /*20f0*/  VIADD R0, R3, 0xa0 ;  /* 0x000000a003007836 */ /* 0x000fe20000000000 */
[----:B------:R-:W-:Y:S02]  /*2100*/  @P0 SHF.R.U32.HI R4, RZ, 0x10, R5 ;  /* 0x00000010ff040819 */ /* 0x000fe40000011605 */
[----:B------:R-:W-:Y:S02]  /*2110*/  @P0 R2UR UR9, R2 ;  /* 0x00000000020902ca */ /* 0x000fe400000e0000 */
[----:B------:R-:W-:-:S02]  /*2120*/  PRMT R0, RZ, 0x654, R0 ;  /* 0x00000654ff007816 */ /* 0x000fc40000000000 */
[----:B------:R-:W-:Y:S02]  /*2130*/  @P0 R2UR UR5, R4 ;  /* 0x00000000040502ca */ /* 0x000fe400000e0000 */
[----:B------:R1:W-:Y:S03]  /*2140*/  SYNCS.ARRIVE.TRANS64.RED.A1T0 RZ, [R0+URZ], RZ ;  /* 0x000000ff00ff79a7 */ /* 0x0003e600081004ff */
[----:B------:R-:W-:-:S04]  /*2150*/  @UP1 UMOV UR27, UR8 ;  /* 0x00000008001b1c82 */ /* 0x000fc80008000000 */
[----:B------:R-:W-:-:S04]  /*2160*/  @UP1 UMOV UR37, UR9 ;  /* 0x0000000900251c82 */ /* 0x000fc80008000000 */
[----:B------:R-:W-:Y:S01]  /*2170*/  @UP1 UMOV UR36, UR5 ;  /* 0x0000000500241c82 */ /* 0x000fe20008000000 */
[----:B------:R-:W-:Y:S05]  /*2180*/  BRA.U !UP0, `(.L_x_40) ;  /* 0x0000000108d47547 */ /* 0x000fea000b800000 */
[----:B------:R-:W2:Y:S01]  /*2190*/  LDCU.128 UR12, c[0x0][0xb10] ;  /* 0x00016200ff0c77ac */ /* 0x000ea20008000c00 */
[----:B------:R-:W3:Y:S01]  /*21a0*/  LDCU UR24, c[0x0][0xb20] ;  /* 0x00016400ff1877ac */ /* 0x000ee20008000800 */
[----:B------:R-:W4:Y:S01]  /*21b0*/  LDCU UR20, c[0x0][0xb0c] ;  /* 0x00016180ff1477ac */ /* 0x000f220008000800 */
[----:B------:R-:W1:Y:S01]  /*21c0*/  LDCU.64 UR10, c[0x0][0xb28] ;  /* 0x00016500ff0a77ac */ /* 0x000e620008000a00 */
[----:B------:R-:W-:Y:S02]  /*21d0*/  UISETP.NE.AND UP3, UPT, UR42, 0x1, UPT ;  /* 0x000000012a00788c */ /* 0x000fe4000bf65270 */
[----:B--2---:R-:W-:Y:S02]  /*21e0*/  UIMAD.WIDE.U32 UR16, UR38, UR15, URZ ;  /* 0x0000000f261072a5 */ /* 0x004fe4000f8e00ff */
[----:B------:R-:W-:Y:S02]  /*21f0*/  UIMAD.WIDE.U32 UR8, UR39, UR12, URZ ;  /* 0x0000000c270872a5 */ /* 0x000fe4000f8e00ff */
[----:B------:R-:W-:-:S02]  /*2200*/  UISETP.NE.AND UP0, UPT, UR14, 0x1, UPT ;  /* 0x000000010e00788c */ /* 0x000fc4000bf05270 */
[----:B------:R-:W-:Y:S01]  /*2210*/  UIMAD.WIDE.U32 UR22, UR27, UR15, URZ ;  /* 0x0000000f1b1672a5 */ /* 0x000fe2000f8e00ff */
[----:B------:R-:W-:Y:S02]  /*2220*/  UMOV UR16, UR17 ;  /* 0x0000001100107c82 */ /* 0x000fe40008000000 */
[----:B------:R-:W-:Y:S01]  /*2230*/  UMOV UR8, UR9 ;  /* 0x0000000900087c82 */ /* 0x000fe20008000000 */
[----:B---3--:R-:W-:Y:S02]  /*2240*/  USHF.R.U32.HI UR16, URZ, UR24, UR16 ;  /* 0x00000018ff107299 */ /* 0x008fe40008011610 */
[----:B------:R-:W-:Y:S02]  /*2250*/  USHF.R.U32.HI UR9, URZ, UR13, UR8 ;  /* 0x0000000dff097299 */ /* 0x000fe40008011608 */
[----:B----4-:R-:W-:Y:S02]  /*2260*/  UISETP.NE.AND UP2, UPT, UR20, 0x1, UPT ;  /* 0x000000011400788c */ /* 0x010fe4000bf45270 */
[----:B------:R-:W-:-:S02]  /*2270*/  USEL UR8, UR38, UR16, !UP0 ;  /* 0x0000001026087287 */ /* 0x000fc4000c000000 */
[----:B------:R-:W-:Y:S02]  /*2280*/  USEL UR9, UR39, UR9, !UP2 ;  /* 0x0000000927097287 */ /* 0x000fe4000d000000 */
[----:B-1----:R-:W-:Y:S01]  /*2290*/  UIMAD.WIDE.U32 UR16, UR8, UR10, URZ ;  /* 0x0000000a081072a5 */ /* 0x002fe2000f8e00ff */
[----:B------:R-:W-:Y:S01]  /*22a0*/  UMOV UR5, UR23 ;  /* 0x0000001700057c82 */ /* 0x000fe20008000000 */
[----:B------:R-:W-:Y:S02]  /*22b0*/  UIMAD.WIDE.U32 UR18, UR37, UR12, URZ ;  /* 0x0000000c251272a5 */ /* 0x000fe4000f8e00ff */
[----:B------:R-:W-:-:S03]  /*22c0*/  UIMAD.WIDE.U32 UR22, UR9, UR10, URZ ;  /* 0x0000000a091672a5 */ /* 0x000fc6000f8e00ff */
[----:B------:R-:W-:Y:S01]  /*22d0*/  UMOV UR16, UR17 ;  /* 0x0000001100107c82 */ /* 0x000fe20008000000 */
[----:B------:R-:W-:Y:S02]  /*22e0*/  USHF.R.U32.HI UR5, URZ, UR24, UR5 ;  /* 0x00000018ff057299 */ /* 0x000fe40008011605 */
[----:B------:R-:W-:Y:S01]  /*22f0*/  @UP3 USHF.R.U32.HI UR8, URZ, UR11, UR16 ;  /* 0x0000000bff083299 */ /* 0x000fe20008011610 */
[----:B------:R-:W-:Y:S01]  /*2300*/  UMOV UR18, UR19 ;  /* 0x0000001300127c82 */ /* 0x000fe20008000000 */
[----:B------:R-:W-:Y:S01]  /*2310*/  UMOV UR22, UR23 ;  /* 0x0000001700167c82 */ /* 0x000fe20008000000 */
[----:B------:R-:W-:Y:S02]  /*2320*/  USHF.R.U32.HI UR13, URZ, UR13, UR18 ;  /* 0x0000000dff0d7299 */ /* 0x000fe40008011612 */
[----:B------:R-:W-:Y:S02]  /*2330*/  USEL UR5, UR27, UR5, !UP0 ;  /* 0x000000051b057287 */ /* 0x000fe4000c000000 */
[----:B------:R-:W-:-:S02]  /*2340*/  @UP3 USHF.R.U32.HI UR9, URZ, UR11, UR22 ;  /* 0x0000000bff093299 */ /* 0x000fc40008011616 */
[----:B------:R-:W-:Y:S02]  /*2350*/  UIMAD UR12, UR42, UR8, URZ ;  /* 0x000000082a0c72a4 */ /* 0x000fe4000f8e02ff */
[----:B------:R-:W-:Y:S02]  /*2360*/  USEL UR8, UR37, UR13, !UP2 ;  /* 0x0000000d25087287 */ /* 0x000fe4000d000000 */
[----:B------:R-:W-:Y:S02]  /*2370*/  UIMAD UR15, UR42, UR9, URZ ;  /* 0x000000092a0f72a4 */ /* 0x000fe4000f8e02ff */
[----:B------:R-:W-:Y:S02]  /*2380*/  UISETP.GE.AND UP0, UPT, UR5, UR12, UPT ;  /* 0x0000000c0500728c */ /* 0x000fe4000bf06270 */
[----:B------:R-:W-:Y:S02]  /*2390*/  UIMAD.WIDE.U32 UR12, UR5, UR10, URZ ;  /* 0x0000000a050c72a5 */ /* 0x000fe4000f8e00ff */
[----:B------:R-:W-:-:S02]  /*23a0*/  UISETP.GE.OR UP0, UPT, UR8, UR15, UP0 ;  /* 0x0000000f0800728c */ /* 0x000fc40008706670 */
[----:B------:R-:W-:Y:S02]  /*23b0*/  UIMAD.WIDE.U32 UR16, UR8, UR10, URZ ;  /* 0x0000000a081072a5 */ /* 0x000fe4000f8e00ff */
[----:B------:R-:W-:Y:S01]  /*23c0*/  UIADD3 UR15, UPT, UPT, -UR8, URZ, URZ ;  /* 0x000000ff080f7290 */ /* 0x000fe2000fffe1ff */
[----:B------:R-:W-:Y:S01]  /*23d0*/  UMOV UR12, UR13 ;  /* 0x0000000d000c7c82 */ /* 0x000fe20008000000 */
[----:B------:R-:W-:Y:S02]  /*23e0*/  UIADD3 UR13, UPT, UPT, -UR5, URZ, URZ ;  /* 0x000000ff050d7290 */ /* 0x000fe4000fffe1ff */
[----:B------:R-:W-:-:S03]  /*23f0*/  USHF.R.U32.HI UR12, URZ, UR11, UR12 ;  /* 0x0000000bff0c7299 */ /* 0x000fc6000801160c */
[----:B------:R-:W-:Y:S01]  /*2400*/  @!UP0 UMOV UR10, UR17 ;  /* 0x00000011000a8c82 */ /* 0x000fe20008000000 */
[----:B------:R-:W-:Y:S02]  /*2410*/  UIMAD UR13, UR14, UR13, UR27 ;  /* 0x0000000d0e0d72a4 */ /* 0x000fe4000f8e021b */
[----:B------:R-:W-:Y:S02]  /*2420*/  USEL UR12, UR5, UR12, !UP3 ;  /* 0x0000000c050c7287 */ /* 0x000fe4000d800000 */
[----:B------:R-:W-:Y:S02]  /*2430*/  @!UP0 USHF.R.U32.HI UR10, URZ, UR11, UR10 ;  /* 0x0000000bff0a8299 */ /* 0x000fe4000801160a */
[----:B------:R-:W-:Y:S02]  /*2440*/  UIADD3 UR11, UPT, UPT, -UR12, URZ, URZ ;  /* 0x000000ff0c0b7290 */ /* 0x000fe4000fffe1ff */
[----:B------:R-:W-:Y:S02]  /*2450*/  @!UP0 USEL UR10, UR8, UR10, !UP3 ;  /* 0x0000000a080a8287 */ /* 0x000fe4000d800000 */
[----:B------:R-:W-:-:S02]  /*2460*/  UIMAD UR11, UR42, UR11, UR5 ;  /* 0x0000000b2a0b72a4 */ /* 0x000fc4000f8e0205 */
[----:B------:R-:W-:Y:S02]  /*2470*/  @!UP0 UIADD3 UR12, UPT, UPT, UR12, -UR10, URZ ;  /* 0x8000000a0c0c8290 */ /* 0x000fe4000fffe0ff */
[----:B------:R-:W-:Y:S02]  /*2480*/  @!UP0 UIMAD UR10, UR11, UR9, UR10 ;  /* 0x000000090b0a82a4 */ /* 0x000fe4000f8e020a */
[----:B------:R-:W-:Y:S02]  /*2490*/  @!UP0 UIMAD UR5, UR42, UR12, UR8 ;  /* 0x0000000c2a0582a4 */ /* 0x000fe4000f8e0208 */
[----:B------:R-:W-:Y:S02]  /*24a0*/  UIMAD UR9, UR20, UR15, UR37 ;  /* 0x0000000f140972a4 */ /* 0x000fe4000f8e0225 */
[----:B------:R-:W-:Y:S01]  /*24b0*/  UIMAD UR27, UR5, UR14, UR13 ;  /* 0x0000000e051b72a4 */ /* 0x000fe2000f8e020d */
[----:B------:R-:W-:Y:S02]  /*24c0*/  @!UP0 UMOV UR8, UR10 ;  /* 0x0000000a00088c82 */ /* 0x000fe40008000000 */
[----:B------:R-:W-:-:S12]  /*24d0*/  UIMAD UR37, UR8, UR20, UR9 ;  /* 0x00000014082572a4 */ /* 0x000fd8000f8e0209 */
.L_x_40:
[----:B------:R-:W2:Y:S02]  /*24e0*/  LDCU UR5, c[0x0][0xb30] ;  /* 0x00016600ff0577ac */ /* 0x000ea40008000800 */
[----:B--2---:R-:W-:-:S09]  /*24f0*/  UISETP.NE.AND UP0, UPT, UR5, 0x1, UPT ;  /* 0x000000010500788c */ /* 0x004fd2000bf05270 */
[----:B------:R-:W-:Y:S05]  /*2500*/  BRA.U UP0, `(.L_x_41) ;  /* 0x0000000100447547 */ /* 0x000fea000b800000 */
[----:B------:R-:W2:Y:S01]  /*2510*/  LDCU.128 UR12, c[0x0][0xb10] ;  /* 0x00016200ff0c77ac */ /* 0x000ea20008000c00 */
[----:B------:R-:W3:Y:S01]  /*2520*/  LDCU UR16, c[0x0][0xb0c] ;  /* 0x00016180ff1077ac */ /* 0x000ee20008000800 */
[----:B------:R-:W4:Y:S01]  /*2530*/  LDCU UR17, c[0x0][0xb20] ;  /* 0x00016400ff1177ac */ /* 0x000f220008000800 */
[----:B--2---:R-:W-:Y:S02]  /*2540*/  UIMAD.WIDE.U32 UR10, UR37, UR12, URZ ;  /* 0x0000000c250a72a5 */ /* 0x004fe4000f8e00ff */
[----:B------:R-:W-:Y:S02]  /*2550*/  UIMAD.WIDE.U32 UR8, UR27, UR15, URZ ;  /* 0x0000000f1b0872a5 */ /* 0x000fe4000f8e00ff */
[----:B---3--:R-:W-:Y:S02]  /*2560*/  UISETP.NE.AND UP2, UPT, UR16, 0x1, UPT ;  /* 0x000000011000788c */ /* 0x008fe4000bf45270 */
[----:B------:R-:W-:Y:S01]  /*2570*/  UISETP.NE.AND UP0, UPT, UR14, 0x1, UPT ;  /* 0x000000010e00788c */ /* 0x000fe2000bf05270 */
[----:B------:R-:W-:-:S02]  /*2580*/  UMOV UR10, UR11 ;  /* 0x0000000b000a7c82 */ /* 0x000fc40008000000 */
[----:B------:R-:W-:Y:S01]  /*2590*/  UMOV UR5, UR9 ;  /* 0x0000000900057c82 */ /* 0x000fe20008000000 */
[----:B------:R-:W-:Y:S02]  /*25a0*/  USHF.R.U32.HI UR13, URZ, UR13, UR10 ;  /* 0x0000000dff0d7299 */ /* 0x000fe4000801160a */
[----:B----4-:R-:W-:Y:S02]  /*25b0*/  USHF.R.U32.HI UR5, URZ, UR17, UR5 ;  /* 0x00000011ff057299 */ /* 0x010fe40008011605 */
[----:B------:R-:W-:Y:S02]  /*25c0*/  USEL UR8, UR37, UR13, !UP2 ;  /* 0x0000000d25087287 */ /* 0x000fe4000d000000 */
[----:B------:R-:W-:-:S04]  /*25d0*/  USEL UR5, UR27, UR5, !UP0 ;  /* 0x000000051b057287 */ /* 0x000fc8000c000000 */
[----:B------:R-:W-:Y:S02]  /*25e0*/  UIADD3 UR9, UPT, UPT, UR8, -UR5, URZ ;  /* 0x8000000508097290 */ /* 0x000fe4000fffe0ff */
[----:B------:R-:W-:Y:S02]  /*25f0*/  UIADD3 UR5, UPT, UPT, -UR8, UR5, URZ ;  /* 0x0000000508057290 */ /* 0x000fe4000fffe1ff */
[----:B------:R-:W-:Y:S02]  /*2600*/  UIMAD UR27, UR9, UR14, UR27 ;  /* 0x0000000e091b72a4 */ /* 0x000fe4000f8e021b */
[----:B------:R-:W-:-:S12]  /*2610*/  UIMAD UR37, UR5, UR16, UR37 ;  /* 0x00000010052572a4 */ /* 0x000fd8000f8e0225 */
.L_x_41:
[----:B------:R-:W-:Y:S01]  /*2620*/  VIADD R11, R11, 0x1 ;  /* 0x000000010b0b7836 */ /* 0x000fe20000000000 */
[----:B------:R-:W-:Y:S01]  /*2630*/  PLOP3.LUT P1, PT, PT, PT, PT, 0x80, 0x8 ;  /* 0x000000000008781c */ /* 0x000fe20003f2f070 */
[----:B------:R-:W-:Y:S02]  /*2640*/  UIADD3 UR45, UPT, UPT, UR37, UR60, URZ ;  /* 0x0000003c252d7290 */ /* 0x000fe4000fffe0ff */
[----:B------:R-:W-:Y:S01]  /*2650*/  UIADD3 UR46, UPT, UPT, UR27, UR57, URZ ;  /* 0x000000391b2e7290 */ /* 0x000fe2000fffe0ff */
[----:B------:R-:W-:-:S04]  /*2660*/  ISETP.NE.AND P0, PT, R11, 0x2, PT ;  /* 0x000000020b00780c */ /* 0x000fc80003f05270 */
[----:B------:R-:W-:Y:S02]  /*2670*/  SEL R3, RZ, 0x1, P0 ;  /* 0x00000001ff037807 */ /* 0x000fe40000000000 */
[----:B------:R-:W-:Y:S02]  /*2680*/  SEL R11, R11, RZ, P0 ;  /* 0x000000ff0b0b7207 */ /* 0x000fe40000000000 */
[----:B------:R-:W-:Y:S01]  /*2690*/  LOP3.LUT R10, R10, R3, RZ, 0x3c, !PT ;  /* 0x000000030a0a7212 */ /* 0x000fe200078e3cff */
[----:B------:R-:W-:Y:S06]  /*26a0*/  BRA.U UP1, `(.L_x_42) ;  /* 0xfffffff101447547 */ /* 0x000fec000b83ffff */
[----:B------:R-:W-:Y:S01]  /*26b0*/  UIADD3 UR7, UPT, UPT, UR7, 0x38, URZ ;  /* 0x0000003807077890 */ /* 0x000fe2000fffe0ff */
[----:B------:R-:W-:-:S03]  /*26c0*/  SHF.L.U32 R3, R12, 0x1f, RZ ;  /* 0x0000001f0c037819 */ /* 0x000fc600000006ff */
[----:B------:R-:W-:-:S09]  /*26d0*/  ULEA UR4, UR6, UR7, 0x3 ;  /* 0x0000000706047291 */ /* 0x000fd2000f8e18ff */
[----:B------:R-:W2:Y:S02]  /*26e0*/  SYNCS.PHASECHK.TRANS64.TRYWAIT P0, [UR4], R3 ;  /* 0x00000003ff0075a7 */ /* 0x000ea40008001104 */
[----:B--2---:R-:W-:Y:S05]  /*26f0*/  @!P0 BRA `(.L_x_43) ;  /* 0x0000005800cc8947 */ /* 0x004fea0003800000 */
.L_x_114:
[----:B------:R-:W-:-:S04]  /*2700*/  UIADD3 UR4, UPT, UPT, UR6, 0x1, URZ ;  /* 0x0000000106047890 */ /* 0x000fc8000fffe0ff */
[----:B------:R-:W-:-:S04]  /*2710*/  UISETP.NE.AND UP0, UPT, UR4, 0x7, UPT ;  /* 0x000000070400788c */ /* 0x000fc8000bf05270 */
[----:B------:R-:W-:Y:S02]  /*2720*/  USEL UR6, URZ, 0x1, UP0 ;  /* 0x00000001ff067887 */ /* 0x000fe40008000000 */
[----:B------:R-:W-:-:S04]  /*2730*/  USEL UR4, UR4, URZ, UP0 ;  /* 0x000000ff04047287 */ /* 0x000fc80008000000 */
[----:B------:R-:W-:Y:S01]  /*2740*/  ULEA UR5, UR4, UR7, 0x3 ;  /* 0x0000000704057291 */ /* 0x000fe2000f8e18ff */
[----:B------:R-:W-:-:S04]  /*2750*/  LOP3.LUT R2, R12, UR6, RZ, 0x3c, !PT ;  /* 0x000000060c027c12 */ /* 0x000fc8000f8e3cff */
[----:B-1----:R-:W-:-:S04]  /*2760*/  SHF.L.U32 R3, R2, 0x1f, RZ ;  /* 0x0000001f02037819 */ /* 0x002fc800000006ff */
[----:B------:R-:W1:Y:S02]  /*2770*/  SYNCS.PHASECHK.TRANS64.TRYWAIT P0, [UR5], R3 ;  /* 0x00000003ff0075a7 */ /* 0x000e640008001105 */
[----:B-1----:R-:W-:Y:S05]  /*2780*/  @!P0 BRA `(.L_x_44) ;  /* 0x0000005800c08947 */ /* 0x002fea0003800000 */
.L_x_116:
        /* <DEDUP_REMOVED lines=9> */
.L_x_118:
        /* <DEDUP_REMOVED lines=9> */
.L_x_120:
        /* <DEDUP_REMOVED lines=9> */
.L_x_122:
        /* <DEDUP_REMOVED lines=9> */
.L_x_124:
[----:B------:R-:W-:-:S04]  /*29d0*/  UIADD3 UR4, UPT, UPT, UR4, 0x1, URZ ;  /* 0x0000000104047890 */ /* 0x000fc8000fffe0ff */
[----:B------:R-:W-:-:S04]  /*29e0*/  UISETP.NE.AND UP0, UPT, UR4, 0x7, UPT ;  /* 0x000000070400788c */ /* 0x000fc8000bf05270 */
[----:B------:R-:W-:Y:S02]  /*29f0*/  USEL UR5, URZ, 0x1, UP0 ;  /* 0x00000001ff057887 */ /* 0x000fe40008000000 */
[----:B------:R-:W-:-:S04]  /*2a00*/  USEL UR4, UR4, URZ, UP0 ;  /* 0x000000ff04047287 */ /* 0x000fc80008000000 */
[----:B------:R-:W-:Y:S01]  /*2a10*/  ULEA UR4, UR4, UR7, 0x3 ;  /* 0x0000000704047291 */ /* 0x000fe2000f8e18ff */
[----:B-1----:R-:W-:-:S04]  /*2a20*/  LOP3.LUT R3, R2, UR5, RZ, 0x3c, !PT ;  /* 0x0000000502037c12 */ /* 0x002fc8000f8e3cff */
[----:B------:R-:W-:Y:S01]  /*2a30*/  SHF.L.U32 R3, R3, 0x1f, RZ ;  /* 0x0000001f03037819 */ /* 0x000fe200000006ff */
[----:B------:R-:W-:-:S07]  /*2a40*/  IMAD.U32 R0, RZ, RZ, UR4 ;  /* 0x00000004ff007e24 */ /* 0x000fce000f8e00ff */
.L_x_49:
[----:B-1----:R1:W2:Y:S02]  /*2a50*/  SYNCS.PHASECHK.TRANS64.TRYWAIT P0, [R0+URZ], R3 ;  /* 0x00000003000075a7 */ /* 0x0022a400080011ff */
[----:B--2---:R-:W-:Y:S05]  /*2a60*/  @!P0 NANOSLEEP.SYNCS 0x989680 ;  /* 0x009896800000895d */ /* 0x004fea0003900000 */
[----:B------:R-:W2:Y:S02]  /*2a70*/  @!P0 SYNCS.PHASECHK.TRANS64 P0, [R0+URZ], R3 ;  /* 0x00000003000085a7 */ /* 0x000ea400080010ff */
[----:B--2---:R-:W-:Y:S05]  /*2a80*/  @P0 EXIT ;  /* 0x000000000000094d */ /* 0x004fea0003800000 */
[----:B------:R-:W-:Y:S05]  /*2a90*/  BRA `(.L_x_49) ;  /* 0xfffffffc00ec7947 */ /* 0x000fea000383ffff */
.L_x_22:
[----:B------:R-:W-:-:S04]  /*2aa0*/  UISETP.NE.AND UP0, UPT, UR47, URZ, UPT ;  /* 0x000000ff2f00728c */ /* 0x000fc8000bf05270 */
[----:B------:R-:W-:-:S09]  /*2ab0*/  UISETP.NE.OR UP0, UPT, UR20, 0x1, UP0 ;  /* 0x000000011400788c */ /* 0x000fd20008705670 */
[----:B------:R-:W-:Y:S05]  /*2ac0*/  BRA.U UP0, `(.L_x_50) ;  /* 0x0000000500487547 */ /* 0x000fea000b800000 */
[----:B------:R-:W-:Y:S01]  /*2ad0*/  ISETP.GE.U32.AND P2, PT, R0, 0x2, PT ;  /* 0x000000020000780c */ /* 0x000fe20003f46070 */
[----:B------:R-:W-:Y:S01]  /*2ae0*/  IMAD.MOV.U32 R12, RZ, RZ, 0x1 ;  /* 0x00000001ff0c7424 */ /* 0x000fe200078e00ff */
[----:B------:R-:W-:Y:S02]  /*2af0*/  CS2R R10, SRZ ;  /* 0x00000000000a7805 */ /* 0x000fe4000001ff00 */
[----:B------:R-:W-:Y:S01]  /*2b00*/  CS2R R8, SRZ ;  /* 0x0000000000087805 */ /* 0x000fe2000001ff00 */
[----:B------:R-:W-:Y:S01]  /*2b10*/  UMOV UR6, 0x400 ;  /* 0x0000040000067882 */ /* 0x000fe20000000000 */
[----:B------:R-:W-:Y:S01]  /*2b20*/  UMOV UR5, URZ ;  /* 0x000000ff00057c82 */ /* 0x000fe20008000000 */
[----:B------:R-:W-:-:S12]  /*2b30*/  ULEA UR6, UR47, UR6, 0x18 ;  /* 0x000000062f067291 */ /* 0x000fd8000f8ec0ff */
.L_x_54:
[----:B------:R-:W-:Y:S02]  /*2b40*/  LEA R2, R8, UR6, 0x3 ;  /* 0x0000000608027c11 */ /* 0x000fe4000f8e18ff */
[----:B------:R-:W-:-:S03]  /*2b50*/  SHF.L.U32 R5, R9, 0x1f, RZ ;  /* 0x0000001f09057819 */ /* 0x000fc600000006ff */
[----:B------:R-:W-:Y:S01]  /*2b60*/  VIADD R4, R2, 0x100 ;  /* 0x0000010002047836 */ /* 0x000fe20000000000 */
[----:B------:R-:W2:Y:S02]  /*2b70*/  SYNCS.PHASECHK.TRANS64.TRYWAIT P0, [R2+URZ+0xf0], R5 ;  /* 0x0000f005020075a7 */ /* 0x000ea400080011ff */
[----:B--2---:R-:W-:Y:S05]  /*2b80*/  @!P0 BRA `(.L_x_51) ;  /* 0x0000005800388947 */ /* 0x004fea0003800000 */
.L_x_125:
[----:B------:R-:W-:Y:S01]  /*2b90*/  ULEA UR4, UR5, UR6, 0x3 ;  /* 0x0000000605047291 */ /* 0x000fe2000f8e18ff */
[----:B------:R-:W-:Y:S02]  /*2ba0*/  PRMT R4, RZ, 0x654, R4 ;  /* 0x00000654ff047816 */ /* 0x000fe40000000004 */
[----:B--2---:R-:W-:Y:S01]  /*2bb0*/  SHF.L.U32 R5, R12, 0x1f, RZ ;  /* 0x0000001f0c057819 */ /* 0x004fe200000006ff */
[----:B------:R-:W-:Y:S01]  /*2bc0*/  UIADD3 UR7, UPT, UPT, UR4, 0x90, URZ ;  /* 0x0000009004077890 */ /* 0x000fe2000fffe0ff */
[----:B------:R2:W-:Y:S05]  /*2bd0*/  SYNCS.ARRIVE.TRANS64.RED.A1T0 RZ, [R4+URZ], RZ ;  /* 0x000000ff04ff79a7 */ /* 0x0005ea00081004ff */
[----:B------:R-:W-:Y:S01]  /*2be0*/  IMAD.U32 R7, RZ, RZ, UR7 ;  /* 0x00000007ff077e24 */ /* 0x000fe2000f8e00ff */
[----:B------:R-:W3:Y:S04]  /*2bf0*/  SYNCS.PHASECHK.TRANS64.TRYWAIT P0, [UR4+0xa0], R5 ;  /* 0x0000a005ff0075a7 */ /* 0x000ee80008001104 */
[----:B------:R-:W-:Y:S01]  /*2c00*/  PRMT R6, R0, 0x654, R7 ;  /* 0x0000065400067816 */ /* 0x000fe20000000007 */
[----:B--2---:R-:W-:Y:S01]  /*2c10*/  @!P2 IMAD.MOV.U32 R4, RZ, RZ, 0x10 ;  /* 0x00000010ff04a424 */ /* 0x004fe200078e00ff */
[----:B---3--:R-:W-:Y:S06]  /*2c20*/  @!P0 BRA `(.L_x_52) ;  /* 0x0000005800248947 */ /* 0x008fec0003800000 */
.L_x_127:
[----:B------:R-:W-:Y:S01]  /*2c30*/  ULEA UR8, UR5, UR6, 0x4 ;  /* 0x0000000605087291 */ /* 0x000fe2000f8e20ff */
[----:B------:R-:W-:Y:S01]  /*2c40*/  SEL R3, R6, R3, !P2 ;  /* 0x0000000306037207 */ /* 0x000fe20005000000 */
[----:B------:R-:W-:Y:S01]  /*2c50*/  UIADD3 UR9, UPT, UPT, UR4, 0x90, URZ ;  /* 0x0000009004097890 */ /* 0x000fe2000fffe0ff */
[----:B--2---:R-:W-:Y:S01]  /*2c60*/  LEA R2, R11, UR6, 0x3 ;  /* 0x000000060b027c11 */ /* 0x004fe2000f8e18ff */
[----:B------:R-:W-:Y:S01]  /*2c70*/  UIADD3 UR8, UPT, UPT, UR8, 0x120, URZ ;  /* 0x0000012008087890 */ /* 0x000fe2000fffe0ff */
[----:B------:R-:W-:Y:S01]  /*2c80*/  SHF.L.U32 R5, R10, 0x1f, RZ ;  /* 0x0000001f0a057819 */ /* 0x000fe200000006ff */
[----:B------:R2:W-:Y:S01]  /*2c90*/  @!P2 SYNCS.ARRIVE.TRANS64.RED RZ, [R3+URZ], R4 ;  /* 0x0000000403ffa9a7 */ /* 0x0005e200080004ff */
[----:B------:R-:W-:Y:S01]  /*2ca0*/  UIADD3 UR4, UPT, UPT, UR5, 0x1, URZ ;  /* 0x0000000105047890 */ /* 0x000fe2000fffe0ff */
[----:B------:R-:W-:-:S03]  /*2cb0*/  VIADD R8, R8, 0x1 ;  /* 0x0000000108087836 */ /* 0x000fc60000000000 */
[----:B------:R-:W-:Y:S02]  /*2cc0*/  UISETP.NE.AND UP0, UPT, UR4, 0x2, UPT ;  /* 0x000000020400788c */ /* 0x000fe4000bf05270 */
[----:B------:R-:W-:Y:S06]  /*2cd0*/  UGETNEXTWORKID.BROADCAST [UR8], [UR9] ;  /* 0x00000000080073ca */ /* 0x000fec0008000100 */
[----:B------:R-:W-:Y:S01]  /*2ce0*/  USEL UR7, URZ, 0x1, UP0 ;  /* 0x00000001ff077887 */ /* 0x000fe20008000000 */
[----:B------:R-:W-:Y:S01]  /*2cf0*/  ISETP.NE.AND P0, PT, R8, 0x2, PT ;  /* 0x000000020800780c */ /* 0x000fe20003f05270 */
[----:B------:R-:W-:Y:S01]  /*2d00*/  USEL UR5, UR4, URZ, UP0 ;  /* 0x000000ff04057287 */ /* 0x000fe20008000000 */
[----:B------:R-:W3:Y:S03]  /*2d10*/  SYNCS.PHASECHK.TRANS64.TRYWAIT P1, [R2+URZ+0x90], R5 ;  /* 0x00009005020075a7 */ /* 0x000ee600080211ff */
[----:B------:R-:W-:Y:S01]  /*2d20*/  LOP3.LUT R12, R12, UR7, RZ, 0x3c, !PT ;  /* 0x000000070c0c7c12 */ /* 0x000fe2000f8e3cff */
[----:B--23--:R-:W-:Y:S07]  /*2d30*/  @!P1 BRA `(.L_x_53) ;  /* 0x0000005400f89947 */ /* 0x00cfee0003800000 */
.L_x_128:
[C---:B------:R-:W-:Y:S01]  /*2d40*/  LEA R4, R11.reuse, UR6, 0x4 ;  /* 0x000000060b047c11 */ /* 0x040fe2000f8e20ff */
[----:B--2---:R-:W-:Y:S01]  /*2d50*/  VIADD R2, R2, 0xa0 ;  /* 0x000000a002027836 */ /* 0x004fe20000000000 */
[----:B------:R-:W-:Y:S01]  /*2d60*/  SEL R8, R8, RZ, P0 ;  /* 0x000000ff08087207 */ /* 0x000fe20000000000 */
[----:B------:R-:W-:-:S03]  /*2d70*/  VIADD R11, R11, 0x1 ;  /* 0x000000010b0b7836 */ /* 0x000fc60000000000 */
[----:B------:R-:W2:Y:S01]  /*2d80*/  LDS.128 R4, [R4+0x120] ;  /* 0x0001200004047984 */ /* 0x000ea20000000c00 */
[----:B------:R-:W-:Y:S02]  /*2d90*/  PRMT R2, RZ, 0x654, R2 ;  /* 0x00000654ff027816 */ /* 0x000fe40000000002 */
[C---:B------:R-:W-:Y:S01]  /*2da0*/  ISETP.NE.AND P1, PT, R11.reuse, 0x2, PT ;  /* 0x000000020b00780c */ /* 0x040fe20003f25270 */
[----:B------:R-:W-:Y:S01]  /*2db0*/  @!PT LDS RZ, [RZ] ;  /* 0x00000000fffff984 */ /* 0x000fe20000000800 */
[----:B------:R-:W-:Y:S01]  /*2dc0*/  @!PT LDS RZ, [RZ] ;  /* 0x00000000fffff984 */ /* 0x000fe20000000800 */
[----:B------:R-:W-:Y:S01]  /*2dd0*/  @!PT LDS RZ, [RZ] ;  /* 0x00000000fffff984 */ /* 0x000fe20000000800 */
[----:B------:R-:W-:Y:S01]  /*2de0*/  @!PT LDS RZ, [RZ] ;  /* 0x00000000fffff984 */ /* 0x000fe20000000800 */
[----:B------:R3:W-:Y:S06]  /*2df0*/  MEMBAR.ALL.CTA ;  /* 0x0000000000007992 */ /* 0x0007ec0000008000 */
[----:B---3--:R-:W3:Y:S01]  /*2e00*/  FENCE.VIEW.ASYNC.S ;  /* 0x00000000000073c6 */ /* 0x008ee20000000000 */
[----:B------:R-:W-:Y:S01]  /*2e10*/  SEL R11, R11, RZ, P1 ;  /* 0x000000ff0b0b7207 */ /* 0x000fe20000800000 */
[----:B---3--:R3:W-:Y:S01]  /*2e20*/  SYNCS.ARRIVE.TRANS64.RED.A1T0 RZ, [R2+URZ], RZ ;  /* 0x000000ff02ff79a7 */ /* 0x0087e200081004ff */
[----:B--2---:R-:W-:-:S02]  /*2e30*/  LOP3.LUT P3, RZ, R6, 0x1, RZ, 0xc0, !PT ;  /* 0x0000000106ff7812 */ /* 0x004fc4000786c0ff */
[----:B------:R-:W-:-:S04]  /*2e40*/  SEL R5, RZ, 0x1, P1 ;  /* 0x00000001ff057807 */ /* 0x000fc80000800000 */
[----:B------:R-:W-:Y:S02]  /*2e50*/  LOP3.LUT R10, R10, R5, RZ, 0x3c, !PT ;  /* 0x000000050a0a7212 */ /* 0x000fe400078e3cff */
[----:B---3--:R-:W-:-:S04]  /*2e60*/  SEL R2, RZ, 0x1, P0 ;  /* 0x00000001ff027807 */ /* 0x008fc80000000000 */
[----:B------:R-:W-:Y:S01]  /*2e70*/  LOP3.LUT R9, R9, R2, RZ, 0x3c, !PT ;  /* 0x0000000209097212 */ /* 0x000fe200078e3cff */
[----:B------:R-:W-:Y:S06]  /*2e80*/  @P3 BRA `(.L_x_54) ;  /* 0xfffffffc002c3947 */ /* 0x000fec000383ffff */
[----:B------:R-:W-:Y:S01]  /*2e90*/  ULEA UR4, UR5, UR6, 0x3 ;  /* 0x0000000605047291 */ /* 0x000fe2000f8e18ff */
[----:B------:R-:W-:-:S08]  /*2ea0*/  SHF.L.U32 R3, R12, 0x1f, RZ ;  /* 0x0000001f0c037819 */ /* 0x000fd000000006ff */
[----:B------:R-:W2:Y:S02]  /*2eb0*/  SYNCS.PHASECHK.TRANS64 P0, [UR4+0xa0], R3 ;  /* 0x0000a003ff0075a7 */ /* 0x000ea40008001004 */
[----:B--2---:R-:W-:Y:S05]  /*2ec0*/  @P0 BRA `(.L_x_55) ;  /* 0x0000000000080947 */ /* 0x004fea0003800000 */
[----:B------:R-:W2:Y:S02]  /*2ed0*/  SYNCS.PHASECHK.TRANS64.TRYWAIT P0, [UR4+0xa0], R3 ;  /* 0x0000a003ff0075a7 */ /* 0x000ea40008001104 */
[----:B--2---:R-:W-:Y:S05]  /*2ee0*/  @!P0 BRA `(.L_x_56) ;  /* 0x0000005400a08947 */ /* 0x004fea0003800000 */
.L_x_55:
[----:B------:R-:W-:-:S04]  /*2ef0*/  UIADD3 UR7, UPT, UPT, UR5, 0x1, URZ ;  /* 0x0000000105077890 */ /* 0x000fc8000fffe0ff */
[----:B------:R-:W-:-:S04]  /*2f00*/  UISETP.NE.AND UP0, UPT, UR7, 0x2, UPT ;  /* 0x000000020700788c */ /* 0x000fc8000bf05270 */
[----:B------:R-:W-:Y:S02]  /*2f10*/  USEL UR8, URZ, 0x1, UP0 ;  /* 0x00000001ff087887 */ /* 0x000fe40008000000 */
[----:B------:R-:W-:-:S04]  /*2f20*/  USEL UR7, UR7, URZ, UP0 ;  /* 0x000000ff07077287 */ /* 0x000fc80008000000 */
[----:B------:R-:W-:Y:S01]  /*2f30*/  ULEA UR7, UR7, UR6, 0x3 ;  /* 0x0000000607077291 */ /* 0x000fe2000f8e18ff */
[----:B--2---:R-:W-:-:S04]  /*2f40*/  LOP3.LUT R3, R12, UR8, RZ, 0x3c, !PT ;  /* 0x000000080c037c12 */ /* 0x004fc8000f8e3cff */
[----:B------:R-:W-:-:S04]  /*2f50*/  SHF.L.U32 R0, R3, 0x1f, RZ ;  /* 0x0000001f03007819 */ /* 0x000fc800000006ff */
[----:B------:R-:W2:Y:S02]  /*2f60*/  SYNCS.PHASECHK.TRANS64 P0, [UR7+0xa0], R0 ;  /* 0x0000a000ff0075a7 */ /* 0x000ea40008001007 */
[----:B-12---:R-:W-:Y:S05]  /*2f70*/  @P0 EXIT ;  /* 0x000000000000094d */ /* 0x006fea0003800000 */
[----:B------:R-:W-:Y:S02]  /*2f80*/  SHF.L.U32 R3, R3, 0x1f, RZ ;  /* 0x0000001f03037819 */ /* 0x000fe400000006ff */
[----:B------:R-:W-:-:S07]  /*2f90*/  MOV R0, UR7 ;  /* 0x0000000700007c02 */ /* 0x000fce0008000f00 */
.L_x_57:
[----:B-1----:R1:W2:Y:S02]  /*2fa0*/  SYNCS.PHASECHK.TRANS64.TRYWAIT P0, [R0+URZ+0xa0], R3 ;  /* 0x0000a003000075a7 */ /* 0x0022a400080011ff */
[----:B--2---:R-:W-:Y:S05]  /*2fb0*/  @!P0 NANOSLEEP.SYNCS 0x989680 ;  /* 0x009896800000895d */ /* 0x004fea0003900000 */
[----:B------:R-:W2:Y:S02]  /*2fc0*/  @!P0 SYNCS.PHASECHK.TRANS64 P0, [R0+URZ+0xa0], R3 ;  /* 0x0000a003000085a7 */ /* 0x000ea400080010ff */
[----:B--2---:R-:W-:Y:S05]  /*2fd0*/  @P0 EXIT ;  /* 0x000000000000094d */ /* 0x004fea0003800000 */
[----:B------:R-:W-:Y:S05]  /*2fe0*/  BRA `(.L_x_57) ;  /* 0xfffffffc00ec7947 */ /* 0x000fea000383ffff */
.L_x_50:
[----:B------:R-:W-:Y:S05]  /*2ff0*/  BRA.U UP4, `(.L_x_58) ;  /* 0x0000000d04d07547 */ /* 0x000fea000b800000 */
[----:B------:R-:W-:Y:S01]  /*3000*/  UMOV UR4, 0x40 ;  /* 0x0000004000047882 */ /* 0x000fe20000000000 */
[----:B------:R-:W-:Y:S01]  /*3010*/  NOP ;  /* 0x0000000000007918 */ /* 0x000fe20000000000 */
[----:B------:R-:W-:Y:S01]  /*3020*/  ULEA UR5, UR47, UR4, 0x18 ;  /* 0x000000042f057291 */ /* 0x000fe2000f8ec0ff */
[----:B------:R-:W-:Y:S02]  /*3030*/  UMOV UR6, 0x400 ;  /* 0x0000040000067882 */ /* 0x000fe40000000000 */
[----:B------:R-:W-:-:S06]  /*3040*/  ULEA UR6, UR47, UR6, 0x18 ;  /* 0x000000062f067291 */ /* 0x000fcc000f8ec0ff */
[----:B------:R-:W2:Y:S02]  /*3050*/  LDS.U8 R0, [UR5+0x1c] ;  /* 0x00001c05ff007984 */ /* 0x000ea40008000000 */
[----:B--2---:R-:W-:-:S13]  /*3060*/  ISETP.NE.AND P0, PT, R0, RZ, PT ;  /* 0x000000ff0000720c */ /* 0x004fda0003f05270 */
[----:B------:R-:W-:Y:S05]  /*3070*/  @P0 BRA `(.L_x_59) ;  /* 0x0000000000580947 */ /* 0x000fea0003800000 */
[----:B------:R-:W-:-:S13]  /*3080*/  ELECT P0, URZ, PT ;  /* 0x0000000000ff782f */ /* 0x000fda0003800000 */
[----:B------:R-:W-:Y:S05]  /*3090*/  @!P0 BRA `(.L_x_60) ;  /* 0x0000000000608947 */ /* 0x000fea0003800000 */
[----:B------:R-:W-:Y:S01]  /*30a0*/  UMOV UR4, 0x10 ;  /* 0x0000001000047882 */ /* 0x000fe20000000000 */
[----:B------:R-:W-:Y:S01]  /*30b0*/  HFMA2 R0, -RZ, RZ, 0, 5.9604644775390625e-08 ;  /* 0x00000001ff007431 */ /* 0x000fe200000001ff */
[----:B------:R-:W-:-:S03]  /*30c0*/  MOV R3, 0xffff ;  /* 0x0000ffff00037802 */ /* 0x000fc60000000f00 */
[----:B------:R-:W-:Y:S04]  /*30d0*/  DEPBAR.LE SB2, 0x36 ;  /* 0x0000ad800000791a */ /* 0x000fe80000000000 */
[----:B------:R-:W2:Y:S02]  /*30e0*/  UTCATOMSWS.FIND_AND_SET.ALIGN UP0, UR4, UR4 ;  /* 0x00000004000475e3 */ /* 0x000ea40008000800 */
[----:B--2---:R-:W-:Y:S01]  /*30f0*/  MOV R4, UR4 ;  /* 0x0000000400047c02 */ /* 0x004fe20008000f00 */
[----:B------:R-:W-:Y:S06]  /*3100*/  BRA.U UP0, `(.L_x_61) ;  /* 0x0000000100187547 */ /* 0x000fec000b800000 */
.L_x_62:
[----:B------:R-:W-:Y:S05]  /*3110*/  NANOSLEEP 0x64 ;  /* 0x000000640000795d */ /* 0x000fea0003800000 */
[----:B------:R-:W-:-:S05]  /*3120*/  UMOV UR4, 0x10 ;  /* 0x0000001000047882 */ /* 0x000fca0000000000 */
[----:B------:R-:W-:Y:S04]  /*3130*/  DEPBAR.LE SB2, 0x36 ;  /* 0x0000ad800000791a */ /* 0x000fe80000000000 */
[----:B------:R-:W2:Y:S02]  /*3140*/  UTCATOMSWS.FIND_AND_SET.ALIGN UP0, UR4, UR4 ;  /* 0x00000004000475e3 */ /* 0x000ea40008000800 */
[----:B--2---:R-:W-:Y:S01]  /*3150*/  MOV R4, UR4 ;  /* 0x0000000400047c02 */ /* 0x004fe20008000f00 */
[----:B------:R-:W-:Y:S05]  /*3160*/  BRA.U !UP0, `(.L_x_62) ;  /* 0xfffffffd08e87547 */ /* 0x000fea000b83ffff */
.L_x_61:
[-C--:B------:R-:W-:Y:S02]  /*3170*/  SHF.L.U32 R3, R3, R4.reuse, RZ ;  /* 0x0000000403037219 */ /* 0x080fe400000006ff */
[----:B------:R-:W-:Y:S01]  /*3180*/  SHF.L.U32 R0, R0, R4, RZ ;  /* 0x0000000400007219 */ /* 0x000fe200000006ff */
[----:B------:R-:W-:Y:S02]  /*3190*/  IMAD.SHL.U32 R4, R4, 0x20, RZ ;  /* 0x0000002004047824 */ /* 0x000fe400078e00ff */
[----:B------:R2:W-:Y:S04]  /*31a0*/  ATOMS.OR RZ, [UR5+0x14], R3 ;  /* 0x00001403ffff798c */ /* 0x0005e8000b000005 */
[----:B------:R2:W-:Y:S04]  /*31b0*/  ATOMS.OR RZ, [UR5+0x18], R0 ;  /* 0x00001800ffff798c */ /* 0x0005e8000b000005 */
[----:B------:R2:W-:Y:S01]  /*31c0*/  STS [UR6+0x140], R4 ;  /* 0x00014004ff007988 */ /* 0x0005e20008000806 */
[----:B------:R-:W-:Y:S05]  /*31d0*/  BRA `(.L_x_60) ;  /* 0x0000000000107947 */ /* 0x000fea0003800000 */
.L_x_59:
[----:B------:R-:W-:Y:S02]  /*31e0*/  MOV R0, 0xffffffff ;  /* 0xffffffff00007802 */ /* 0x000fe40000000f00 */
[----:B------:R-:W-:-:S03]  /*31f0*/  MOV R4, 0x3220 ;  /* 0x0000322000047802 */ /* 0x000fc60000000f00 */
[----:B------:R2:W-:Y:S04]  /*3200*/  STS [UR6+0x140], R0 ;  /* 0x00014000ff007988 */ /* 0x0005e80008000806 */
[----:B-12--5:R-:W-:Y:S05]  /*3210*/  CALL.REL.NOINC `($__internal_1_$__cuda_sm10x_tcgen05_guardrail_trap_phase_invalid_during_alloc) ;  /* 0x0000005800207944 */ /* 0x026fea0003c00000 */
.L_x_60:
[----:B------:R-:W-:Y:S05]  /*3220*/  WARPSYNC.ALL ;  /* 0x0000000000007948 */ /* 0x000fea0003800000 */
[----:B------:R-:W3:Y:S01]  /*3230*/  S2UR UR4, SR_CgaCtaId ;  /* 0x00000000000479c3 */ /* 0x000ee20000008800 */
[----:B------:R-:W-:Y:S01]  /*3240*/  UMOV UR27, 0x400 ;  /* 0x00000400001b7882 */ /* 0x000fe20000000000 */
[----:B------:R-:W-:-:S06]  /*3250*/  NOP ;  /* 0x0000000000007918 */ /* 0x000fcc0000000000 */
[----:B------:R-:W-:Y:S06]  /*3260*/  BAR.ARV 0x6, 0xa0 ;  /* 0x0182800000007b1d */ /* 0x000fec0000002000 */
[----:B------:R-:W4:Y:S01]  /*3270*/  LDCU UR5, c[0x0][0x38c] ;  /* 0x00007180ff0577ac */ /* 0x000f220008000800 */
[----:B------:R-:W-:Y:S01]  /*3280*/  LOP3.LUT R2, R2, 0xffff, RZ, 0xc0, !PT ;  /* 0x0000ffff02027812 */ /* 0x000fe200078ec0ff */
[----:B------:R-:W-:Y:S01]  /*3290*/  IMAD.MOV.U32 R11, RZ, RZ, 0x1 ;  /* 0x00000001ff0b7424 */ /* 0x000fe200078e00ff */
[----:B------:R-:W-:Y:S01]  /*32a0*/  CS2R R8, SRZ ;  /* 0x0000000000087805 */ /* 0x000fe2000001ff00 */
[----:B------:R-:W1:Y:S01]  /*32b0*/  LDCU UR7, c[0x0][0x38c] ;  /* 0x00007180ff0777ac */ /* 0x000e620008000800 */
[----:B------:R-:W-:Y:S01]  /*32c0*/  R2UR UR28, R2 ;  /* 0x00000000021c72ca */ /* 0x000fe200000e0000 */
[----:B------:R-:W-:Y:S01]  /*32d0*/  IMAD.MOV.U32 R10, RZ, RZ, RZ ;  /* 0x000000ffff0a7224 */ /* 0x000fe200078e00ff */
[----:B------:R-:W-:Y:S01]  /*32e0*/  UMOV UR30, URZ ;  /* 0x000000ff001e7c82 */ /* 0x000fe20008000000 */
[----:B------:R-:W-:Y:S01]  /*32f0*/  UMOV UR23, URZ ;  /* 0x000000ff00177c82 */ /* 0x000fe20008000000 */
[----:B---3--:R-:W-:Y:S01]  /*3300*/  ULEA UR27, UR4, UR27, 0x18 ;  /* 0x0000001b041b7291 */ /* 0x008fe2000f8ec0ff */
[----:B------:R-:W-:Y:S01]  /*3310*/  UMOV UR38, 0x0 ;  /* 0x0000000000267882 */ /* 0x000fe20000000000 */
[----:B------:R-:W-:-:S02]  /*3320*/  UMOV UR39, 0x42804a0 ;  /* 0x042804a000277882 */ /* 0x000fc40000000000 */
[----:B------:R-:W-:Y:S02]  /*3330*/  UIADD3 UR4, UPT, UPT, UR27, 0x5300, URZ ;  /* 0x000053001b047890 */ /* 0x000fe4000fffe0ff */
[----:B------:R-:W-:Y:S02]  /*3340*/  UIADD3 UR6, UPT, UPT, UR27, 0x13300, URZ ;  /* 0x000133001b067890 */ /* 0x000fe4000fffe0ff */
[----:B----4-:R-:W-:Y:S01]  /*3350*/  UIADD3 UR5, UPT, UPT, UR5, 0x7f, URZ ;  /* 0x0000007f05057890 */ /* 0x010fe2000fffe0ff */
[----:B--2---:R-:W2:Y:S01]  /*3360*/  LDS R0, [UR27+0x140] ;  /* 0x0001401bff007984 */ /* 0x004ea20008000800 */
[----:B-1----:R-:W-:Y:S01]  /*3370*/  UMOV UR36, 0x0 ;  /* 0x0000000000247882 */ /* 0x002fe20000000000 */
[----:B------:R-:W-:Y:S01]  /*3380*/  UMOV UR37, 0x42804a0 ;  /* 0x042804a000257882 */ /* 0x000fe20000000000 */
[----:B------:R-:W-:Y:S02]  /*3390*/  USHF.R.S32.HI UR40, URZ, 0x1f, UR5 ;  /* 0x0000001fff287899 */ /* 0x000fe40008011405 */
[----:B------:R-:W-:-:S02]  /*33a0*/  UISETP.GE.AND UP4, UPT, UR7, 0x1, UPT ;  /* 0x000000010700788c */ /* 0x000fc4000bf86270 */
[----:B------:R-:W-:Y:S02]  /*33b0*/  ULEA.HI UR40, UR40, UR5, URZ, 0x7 ;  /* 0x0000000528287291 */ /* 0x000fe4000f8f38ff */
[----:B------:R-:W-:Y:S02]  /*33c0*/  USHF.R.U32.HI UR5, URZ, 0x4, UR4 ;  /* 0x00000004ff057899 */ /* 0x000fe40008011604 */
[----:B------:R-:W-:Y:S02]  /*33d0*/  USHF.R.S32.HI UR40, URZ, 0x7, UR40 ;  /* 0x00000007ff287899 */ /* 0x000fe40008011428 */
[----:B------:R-:W-:Y:S02]  /*33e0*/  USHF.R.U32.HI UR4, URZ, 0x4, UR6 ;  /* 0x00000004ff047899 */ /* 0x000fe40008011606 */
[----:B------:R-:W-:Y:S02]  /*33f0*/  UISETP.LT.AND UP0, UPT, UR40, 0x1, UPT ;  /* 0x000000012800788c */ /* 0x000fe4000bf01270 */
[----:B------:R-:W-:-:S02]  /*3400*/  ULOP3.LUT UR5, UR5, 0x3fff, URZ, 0xc0, !UPT ;  /* 0x00003fff05057892 */ /* 0x000fc4000f8ec0ff */
[----:B------:R-:W-:Y:S02]  /*3410*/  ULOP3.LUT UR4, UR4, 0x3fff, URZ, 0xc0, !UPT ;  /* 0x00003fff04047892 */ /* 0x000fe4000f8ec0ff */
[----:B------:R-:W-:Y:S02]  /*3420*/  USEL UR41, UR40, 0x1, !UP0 ;  /* 0x0000000128297887 */ /* 0x000fe4000c000000 */
[----:B------:R-:W-:Y:S02]  /*3430*/  ULOP3.LUT UR29, UR5, 0x10000, URZ, 0xfc, !UPT ;  /* 0x00010000051d7892 */ /* 0x000fe4000f8efcff */
[----:B------:R-:W-:Y:S02]  /*3440*/  ULOP3.LUT UR4, UR4, 0x10000, URZ, 0xfc, !UPT ;  /* 0x0001000004047892 */ /* 0x000fe4000f8efcff */
[----:B------:R-:W-:Y:S01]  /*3450*/  UIADD3 UR41, UPT, UPT, -UR41, URZ, URZ ;  /* 0x000000ff29297290 */ /* 0x000fe2000fffe1ff */
[----:B------:R-:W-:Y:S01]  /*3460*/  UMOV UR34, 0x0 ;  /* 0x0000000000227882 */ /* 0x000fe20000000000 */
[----:B------:R-:W-:Y:S01]  /*3470*/  UMOV UR35, 0x42804a0 ;  /* 0x042804a000237882 */ /* 0x000fe20000000000 */
[----:B------:R-:W-:Y:S01]  /*3480*/  UMOV UR32, 0x0 ;  /* 0x0000000000207882 */ /* 0x000fe20000000000 */
[----:B------:R-:W-:Y:S01]  /*3490*/  UMOV UR33, 0x42804a0 ;  /* 0x042804a000217882 */ /* 0x000fe20000000000 */
[----:B--2---:R-:W-:-:S15]  /*34a0*/  R2UR UR42, R0 ;  /* 0x00000000002a72ca */ /* 0x004fde00000e0000 */
.L_x_69:
[----:B------:R-:W-:Y:S02]  /*34b0*/  LEA R0, R10, UR27, 0x3 ;  /* 0x0000001b0a007c11 */ /* 0x000fe4000f8e18ff */
[----:B------:R-:W-:Y:S02]  /*34c0*/  SHF.L.U32 R5, R9, 0x1f, RZ ;  /* 0x0000001f09057819 */ /* 0x000fe400000006ff */
[----:B------:R-:W-:Y:S01]  /*34d0*/  PLOP3.LUT P0, PT, PT, PT, UP4, 0x80, 0x8 ;  /* 0x000000000008781c */ /* 0x000fe20003f0f048 */
[----:B------:R-:W-:Y:S01]  /*34e0*/  VIADD R3, R0, 0xa0 ;  /* 0x000000a000037836 */ /* 0x000fe20000000000 */
[----:B-1----:R-:W1:Y:S02]  /*34f0*/  SYNCS.PHASECHK.TRANS64.TRYWAIT P1, [R0+URZ+0x90], R5 ;  /* 0x00009005000075a7 */ /* 0x002e6400080211ff */
[----:B-1-3--:R-:W-:Y:S09]  /*3500*/  @!P1 BRA `(.L_x_63) ;  /* 0x0000005000309947 */ /* 0x00aff20003800000 */
.L_x_130:
[----:B------:R-:W-:Y:S01]  /*3510*/  LEA R4, R10, UR27, 0x4 ;  /* 0x0000001b0a047c11 */ /* 0x000fe2000f8e20ff */
[----:B------:R-:W-:Y:S01]  /*3520*/  @UP4 ULEA UR5, UR23, UR27, 0x3 ;  /* 0x0000001b17054291 */ /* 0x000fe2000f8e18ff */
[----:B------:R-:W-:Y:S01]  /*3530*/  PLOP3.LUT P2, PT, PT, PT, PT, 0x80, 0x8 ;  /* 0x000000000008781c */ /* 0x000fe20003f4f070 */
[----:B------:R-:W-:Y:S01]  /*3540*/  ULEA UR31, UR30, UR27, 0x3 ;  /* 0x0000001b1e1f7291 */ /* 0x000fe2000f8e18ff */
[----:B------:R-:W-:Y:S02]  /*3550*/  PRMT R3, RZ, 0x654, R3 ;  /* 0x00000654ff037816 */ /* 0x000fe40000000003 */
[----:B-1----:R-:W1:Y:S01]  /*3560*/  LDS.128 R4, [R4+0x120] ;  /* 0x0001200004047984 */ /* 0x002e620000000c00 */
[----:B------:R-:W-:Y:S02]  /*3570*/  @P0 SHF.L.U32 R2, R8, 0x1f, RZ ;  /* 0x0000001f08020819 */ /* 0x000fe400000006ff */
[----:B------:R-:W-:Y:S01]  /*3580*/  SHF.L.U32 R0, R11, 0x1f, RZ ;  /* 0x0000001f0b007819 */ /* 0x000fe200000006ff */
[----:B------:R-:W-:Y:S01]  /*3590*/  @!PT LDS RZ, [RZ] ;  /* 0x00000000fffff984 */ /* 0x000fe20000000800 */
[----:B------:R-:W-:Y:S01]  /*35a0*/  @!PT LDS RZ, [RZ] ;  /* 0x00000000fffff984 */ /* 0x000fe20000000800 */
[----:B------:R-:W-:Y:S01]  /*35b0*/  @!PT LDS RZ, [RZ] ;  /* 0x00000000fffff984 */ /* 0x000fe20000000800 */
[----:B------:R-:W-:Y:S01]  /*35c0*/  @!PT LDS RZ, [RZ] ;  /* 0x00000000fffff984 */ /* 0x000fe20000000800 */
[----:B------:R2:W-:Y:S06]  /*35d0*/  MEMBAR.ALL.CTA ;  /* 0x0000000000007992 */ /* 0x0005ec0000008000 */
[----:B--2---:R-:W2:Y:S02]  /*35e0*/  FENCE.VIEW.ASYNC.S ;  /* 0x00000000000073c6 */ /* 0x004ea40000000000 */
[----:B--2---:R2:W-:Y:S01]  /*35f0*/  SYNCS.ARRIVE.TRANS64.RED.A1T0 RZ, [R3+URZ], RZ ;  /* 0x000000ff03ff79a7 */ /* 0x0045e200081004ff */
[----:B------:R2:W3:Y:S01]  /*3600*/  @P0 SYNCS.PHASECHK.TRANS64.TRYWAIT P2, [UR5], R2 ;  /* 0x00000002ff0005a7 */ /* 0x0004e20008041105 */
[----:B------:R-:W-:Y:S01]  /*3610*/  ULEA.HI UR5, UR30, UR30, URZ, 0x1 ;  /* 0x0000001e1e057291 */ /* 0x000fe2000f8f08ff */
[----:B-1----:R-:W-:-:S03]  /*3620*/  LOP3.LUT P1, RZ, R6, 0x1, RZ, 0xc0, !PT ;  /* 0x0000000106ff7812 */ /* 0x002fc6000782c0ff */
[----:B------:R-:W-:Y:S02]  /*3630*/  ULOP3.LUT UR6, UR5, 0xffe, URZ, 0xc0, !UPT ;  /* 0x00000ffe05067892 */ /* 0x000fe4000f8ec0ff */
[----:B------:R-:W-:Y:S02]  /*3640*/  USHF.R.U32.HI UR22, URZ, 0x1, UR5 ;  /* 0x00000001ff167899 */ /* 0x000fe40008011605 */
[----:B------:R-:W-:Y:S02]  /*3650*/  UIADD3 UR5, UPT, UPT, -UR6, UR30, URZ ;  /* 0x0000001e06057290 */ /* 0x000fe4000fffe1ff */
[----:B------:R-:W-:-:S04]  /*3660*/  UIMAD UR22, UR22, 0xa0, UR42 ;  /* 0x000000a0161678a4 */ /* 0x000fc8000f8e022a */
[----:B------:R-:W-:Y:S01]  /*3670*/  ULEA UR22, UR5, UR22, 0x14 ;  /* 0x0000001605167291 */ /* 0x000fe2000f8ea0ff */
[----:B------:R-:W1:Y:S02]  /*3680*/  SYNCS.PHASECHK.TRANS64.TRYWAIT P0, [UR31+0xd0], R0 ;  /* 0x0000d000ff0075a7 */ /* 0x000e64000800111f */
[----:B-123--:R-:W-:Y:S09]  /*3690*/  @!P0 BRA `(.L_x_64) ;  /* 0x0000004c00e08947 */ /* 0x00eff20003800000 */
.L_x_132:
[----:B------:R-:W-:Y:S01]  /*36a0*/  IADD3 R10, PT, PT, R10, 0x1, RZ ;  /* 0x000000010a0a7810 */ /* 0x000fe20007ffe0ff */
[----:B------:R-:W-:Y:S06]  /*36b0*/  BRA.U !UP4, `(.L_x_65) ;  /* 0x000000010cc07547 */ /* 0x000fec000b800000 */
[----:B------:R-:W-:Y:S01]  /*36c0*/  UPLOP3.LUT UP2, UPT, UPT, UPT, UPT, 0x40, 0x4 ;  /* 0x000000000004789c */ /* 0x000fe20003f4e870 */
[----:B------:R-:W-:Y:S01]  /*36d0*/  UMOV UR25, UR41 ;  /* 0x0000002900197c82 */ /* 0x000fe20008000000 */
[----:B------:R-:W-:Y:S01]  /*36e0*/  UMOV UR24, UR40 ;  /* 0x0000002800187c82 */ /* 0x000fe20008000000 */
[----:B------:R-:W-:-:S08]  /*36f0*/  UMOV UR5, UR23 ;  /* 0x0000001700057c82 */ /* 0x000fd00008000000 */
.L_x_68:
[----:B------:R-:W-:Y:S02]  /*3700*/  UIADD3 UR25, UPT, UPT, UR25, 0x1, URZ ;  /* 0x0000000119197890 */ /* 0x000fe4000fffe0ff */
[----:B--2---:R-:W-:Y:S02]  /*3710*/  ULEA UR7, UR5, UR27, 0x3 ;  /* 0x0000001b05077291 */ /* 0x004fe4000f8e18ff */
[----:B------:R-:W-:Y:S01]  /*3720*/  UISETP.NE.AND UP3, UPT, UR25, URZ, UPT ;  /* 0x000000ff1900728c */ /* 0x000fe2000bf65270 */
[----:B---3--:R-:W-:Y:S10]  /*3730*/  @P2 BRA `(.L_x_66) ;  /* 0x00000000000c2947 */ /* 0x008ff40003800000 */
[----:B-1----:R-:W-:Y:S04]  /*3740*/  SHF.L.U32 R3, R8, 0x1f, RZ ;  /* 0x0000001f08037819 */ /* 0x002fe800000006ff */
[----:B------:R-:W1:Y:S02]  /*3750*/  SYNCS.PHASECHK.TRANS64.TRYWAIT P0, [UR7], R3 ;  /* 0x00000003ff0075a7 */ /* 0x000e640008001107 */
[----:B-1----:R-:W-:Y:S05]  /*3760*/  @!P0 BRA `(.L_x_67) ;  /* 0x0000004c00c48947 */ /* 0x002fea0003800000 */
.L_x_66:
[----:B------:R-:W-:Y:S01]  /*3770*/  UISETP.NE.AND UP0, UPT, UR24, 0x1, UPT ;  /* 0x000000011800788c */ /* 0x000fe2000bf05270 */
[----:B------:R-:W-:Y:S01]  /*3780*/  PLOP3.LUT P2, PT, PT, PT, PT, 0x80, 0x8 ;  /* 0x000000000008781c */ /* 0x000fe20003f4f070 */
[----:B------:R-:W-:Y:S02]  /*3790*/  UIADD3 UR6, UPT, UPT, UR5, 0x1, URZ ;  /* 0x0000000105067890 */ /* 0x000fe4000fffe0ff */
[----:B------:R-:W-:Y:S02]  /*37a0*/  UIADD3 UR26, UPT, UPT, UR7, 0x38, URZ ;  /* 0x00000038071a7890 */ /* 0x000fe4000fffe0ff */
[----:B------:R-:W-:Y:S01]  /*37b0*/  UISETP.NE.AND UP1, UPT, UR6, 0x7, UPT ;  /* 0x000000070600788c */ /* 0x000fe2000bf25270 */
[----:B------:R-:W-:Y:S01]  /*37c0*/  PLOP3.LUT P0, PT, PT, PT, UP0, 0x80, 0x8 ;  /* 0x000000000008781c */ /* 0x000fe20003f0f008 */
[----:B------:R-:W-:Y:S02]  /*37d0*/  UIADD3 UR24, UPT, UPT, UR24, -0x1, URZ ;  /* 0xffffffff18187890 */ /* 0x000fe4000fffe0ff */
[----:B------:R-:W-:Y:S02]  /*37e0*/  USEL UR8, URZ, 0x1, UP1 ;  /* 0x00000001ff087887 */ /* 0x000fe40008800000 */
[----:B------:R-:W-:Y:S01]  /*37f0*/  USEL UR23, UR6, URZ, UP1 ;  /* 0x000000ff06177287 */ /* 0x000fe20008800000 */
[----:B------:R-:W-:Y:S01]  /*3800*/  UMOV UR7, 0x40004040 ;  /* 0x4000404000077882 */ /* 0x000fe20000000000 */
[----:B------:R-:W-:Y:S02]  /*3810*/  UMOV UR9, 0x40004040 ;  /* 0x4000404000097882 */ /* 0x000fe40000000000 */
[----:B------:R-:W-:Y:S01]  /*3820*/  @UP0 ULEA UR6, UR23, UR27, 0x3 ;  /* 0x0000001b17060291 */ /* 0x000fe2000f8e18ff */
[----:B------:R-:W-:Y:S01]  /*3830*/  LOP3.LUT R8, R8, UR8, RZ, 0x3c, !PT ;  /* 0x0000000808087c12 */ /* 0x000fe2000f8e3cff */
[----:B------:R-:W-:Y:S01]  /*3840*/  ULEA UR8, UR5, UR29, 0x9 ;  /* 0x0000001d05087291 */ /* 0x000fe2000f8e48ff */
[----:B------:R-:W-:Y:S02]  /*3850*/  UMOV UR21, 0x40004040 ;  /* 0x4000404000157882 */ /* 0x000fe40000000000 */
[----:B-1----:R-:W-:Y:S01]  /*3860*/  @P0 SHF.L.U32 R0, R8, 0x1f, RZ ;  /* 0x0000001f08000819 */ /* 0x002fe200000006ff */
[----:B------:R-:W-:Y:S02]  /*3870*/  UIADD3 UR18, UPT, UPT, UR8, 0x2, URZ ;  /* 0x0000000208127890 */ /* 0x000fe4000fffe0ff */
[----:B------:R-:W-:Y:S01]  /*3880*/  UIADD3 UR14, UPT, UPT, UR8, 0x4, URZ ;  /* 0x00000004080e7890 */ /* 0x000fe2000fffe0ff */
[----:B------:R2:W3:Y:S01]  /*3890*/  @P0 SYNCS.PHASECHK.TRANS64.TRYWAIT P2, [UR6], R0 ;  /* 0x00000000ff0005a7 */ /* 0x0004e20008041106 */
[----:B------:R-:W-:Y:S02]  /*38a0*/  UIMAD UR6, UR5, 0x500, UR4 ;  /* 0x00000500050678a4 */ /* 0x000fe4000f8e0204 */
[----:B------:R-:W-:Y:S02]  /*38b0*/  UIADD3 UR10, UPT, UPT, UR8, 0x6, URZ ;  /* 0x00000006080a7890 */ /* 0x000fe4000fffe0ff */
[----:B------:R-:W-:Y:S02]  /*38c0*/  UIADD3 UR20, UPT, UPT, UR6, 0x2, URZ ;  /* 0x0000000206147890 */ /* 0x000fe4000fffe0ff */
[----:B------:R-:W-:Y:S02]  /*38d0*/  UIADD3 UR16, UPT, UPT, UR6, 0x4, URZ ;  /* 0x0000000406107890 */ /* 0x000fe4000fffe0ff */
[----:B------:R-:W-:Y:S01]  /*38e0*/  UIADD3 UR12, UPT, UPT, UR6, 0x6, URZ ;  /* 0x00000006060c7890 */ /* 0x000fe2000fffe0ff */
[----:B------:R2:W-:Y:S01]  /*38f0*/  UTCIMMA gdesc[UR8], gdesc[UR6], tmem[UR22], tmem[UR38], idesc[UR39], UP2 ;  /* 0x00ff2606080075ea */ /* 0x0005e20009000116 */
[----:B------:R-:W-:Y:S01]  /*3900*/  UPLOP3.LUT UP2, UPT, UPT, UPT, UPT, 0x80, 0x8 ;  /* 0x000000000008789c */ /* 0x000fe20003f4f070 */
[----:B------:R-:W-:Y:S01]  /*3910*/  UMOV UR19, 0x40004040 ;  /* 0x4000404000137882 */ /* 0x000fe20000000000 */
[----:B------:R-:W-:Y:S01]  /*3920*/  UMOV UR17, 0x40004040 ;  /* 0x4000404000117882 */ /* 0x000fe20000000000 */
[----:B------:R2:W-:Y:S01]  /*3930*/  UTCIMMA gdesc[UR18], gdesc[UR20], tmem[UR22], tmem[UR36], idesc[UR37], UPT ;  /* 0x00ff2414120075ea */ /* 0x0005e2000b800116 */
[----:B------:R-:W-:Y:S01]  /*3940*/  UMOV UR15, 0x40004040 ;  /* 0x40004040000f7882 */ /* 0x000fe20000000000 */
[----:B------:R-:W-:Y:S01]  /*3950*/  UMOV UR13, 0x40004040 ;  /* 0x40004040000d7882 */ /* 0x000fe20000000000 */
[----:B------:R-:W-:Y:S01]  /*3960*/  UMOV UR11, 0x40004040 ;  /* 0x40004040000b7882 */ /* 0x000fe20000000000 */
[----:B------:R2:W-:Y:S01]  /*3970*/  UTCIMMA gdesc[UR14], gdesc[UR16], tmem[UR22], tmem[UR34], idesc[UR35], UPT ;  /* 0x00ff22100e0075ea */ /* 0x0005e2000b800116 */
[----:B------:R2:W-:Y:S01]  /*3980*/  UTCIMMA gdesc[UR10], gdesc[UR12], tmem[UR22], tmem[UR32], idesc[UR33], UPT ;  /* 0x00ff200c0a0075ea */ /* 0x0005e2000b800116 */
[----:B------:R2:W-:Y:S01]  /*3990*/  UTCBAR.MULTICAST [UR26], URZ, UR28 ;  /* 0x000000ff1a0073e9 */ /* 0x0005e2000800081c */
[----:B------:R-:W-:Y:S01]  /*39a0*/  UMOV UR5, UR23 ;  /* 0x0000001700057c82 */ /* 0x000fe20008000000 */
[----:B------:R-:W-:Y:S05]  /*39b0*/  BRA.U UP3, `(.L_x_68) ;  /* 0xfffffffd03507547 */ /* 0x000fea000b83ffff */
.L_x_65:
[----:B------:R-:W-:Y:S01]  /*39c0*/  UIADD3 UR5, UPT, UPT, UR30, 0x1, URZ ;  /* 0x000000011e057890 */ /* 0x000fe2000fffe0ff */
[C---:B------:R-:W-:Y:S01]  /*39d0*/  ISETP.NE.AND P0, PT, R10.reuse, 0x2, PT ;  /* 0x000000020a00780c */ /* 0x040fe20003f05270 */
[----:B--2---:R-:W-:Y:S02]  /*39e0*/  UIADD3 UR6, UPT, UPT, UR31, 0xb0, URZ ;  /* 0x000000b01f067890 */ /* 0x004fe4000fffe0ff */
[----:B------:R-:W-:Y:S01]  /*39f0*/  UISETP.NE.AND UP0, UPT, UR5, 0x4, UPT ;  /* 0x000000040500788c */ /* 0x000fe2000bf05270 */
[----:B-1----:R-:W-:Y:S02]  /*3a00*/  SEL R0, RZ, 0x1, P0 ;  /* 0x00000001ff007807 */ /* 0x002fe40000000000 */
[----:B------:R-:W-:Y:S01]  /*3a10*/  SEL R10, R10, RZ, P0 ;  /* 0x000000ff0a0a7207 */ /* 0x000fe20000000000 */
[----:B------:R-:W-:Y:S01]  /*3a20*/  USEL UR7, URZ, 0x1, UP0 ;  /* 0x00000001ff077887 */ /* 0x000fe20008000000 */
[----:B------:R-:W-:Y:S01]  /*3a30*/  LOP3.LUT R9, R9, R0, RZ, 0x3c, !PT ;  /* 0x0000000009097212 */ /* 0x000fe200078e3cff */
[----:B------:R-:W-:Y:S01]  /*3a40*/  USEL UR30, UR5, URZ, UP0 ;  /* 0x000000ff051e7287 */ /* 0x000fe20008000000 */
[----:B------:R1:W-:Y:S03]  /*3a50*/  UTCBAR [UR6], URZ ;  /* 0x000000ff060073e9 */ /* 0x0003e600080000ff */
[----:B------:R-:W-:Y:S01]  /*3a60*/  LOP3.LUT R11, R11, UR7, RZ, 0x3c, !PT ;  /* 0x000000070b0b7c12 */ /* 0x000fe2000f8e3cff */
[----:B------:R-:W-:Y:S07]  /*3a70*/  @P1 BRA `(.L_x_69) ;  /* 0xfffffff8008c1947 */ /* 0x000fee000383ffff */
[----:B------:R-:W2:Y:S01]  /*3a80*/  S2UR UR8, SR_CgaCtaId ;  /* 0x00000000000879c3 */ /* 0x000ea20000008800 */
[----:B------:R-:W-:Y:S01]  /*3a90*/  ELECT P0, URZ, PT ;  /* 0x0000000000ff782f */ /* 0x000fe20003800000 */
[----:B------:R-:W-:Y:S01]  /*3aa0*/  IMAD.MOV.U32 R0, RZ, RZ, 0x1 ;  /* 0x00000001ff007424 */ /* 0x000fe200078e00ff */
[----:B------:R-:W-:Y:S01]  /*3ab0*/  UIADD3 UR27, UPT, UPT, UR27, 0xd0, URZ ;  /* 0x000000d01b1b7890 */ /* 0x000fe2000fffe0ff */
[----:B------:R-:W-:Y:S01]  /*3ac0*/  SHF.L.U32 R3, R11, 0x1f, RZ ;  /* 0x0000001f0b037819 */ /* 0x000fe200000006ff */
[----:B------:R-:W-:-:S03]  /*3ad0*/  UMOV UR4, 0x40 ;  /* 0x0000004000047882 */ /* 0x000fc60000000000 */
[----:B------:R-:W-:Y:S01]  /*3ae0*/  UVIRTCOUNT.DEALLOC.SMPOOL 0x80 ;  /* 0x000000800000784c */ /* 0x000fe20000000000 */
[----:B--2---:R-:W-:Y:S02]  /*3af0*/  ULEA UR8, UR8, UR4, 0x18 ;  /* 0x0000000408087291 */ /* 0x004fe4000f8ec0ff */
[----:B------:R-:W-:-:S07]  /*3b00*/  ULEA UR4, UR30, UR27, 0x3 ;  /* 0x0000001b1e047291 */ /* 0x000fce000f8e18ff */
[----:B------:R2:W-:Y:S02]  /*3b10*/  @P0 STS.U8 [UR8+0x1c], R0 ;  /* 0x00001c00ff000988 */ /* 0x0005e40008000008 */
[----:B------:R-:W4:Y:S02]  /*3b20*/  SYNCS.PHASECHK.TRANS64.TRYWAIT P0, [UR4], R3 ;  /* 0x00000003ff0075a7 */ /* 0x000f240008001104 */
[----:B--2-4-:R-:W-:Y:S05]  /*3b30*/  @!P0 BRA `(.L_x_70) ;  /* 0x0000004800e88947 */ /* 0x014fea0003800000 */
.L_x_135:
[----:B------:R-:W-:-:S04]  /*3b40*/  UIADD3 UR4, UPT, UPT, UR30, 0x1, URZ ;  /* 0x000000011e047890 */ /* 0x000fc8000fffe0ff */
[----:B------:R-:W-:-:S04]  /*3b50*/  UISETP.NE.AND UP0, UPT, UR4, 0x4, UPT ;  /* 0x000000040400788c */ /* 0x000fc8000bf05270 */
[----:B-1----:R-:W-:Y:S02]  /*3b60*/  USEL UR6, URZ, 0x1, UP0 ;  /* 0x00000001ff067887 */ /* 0x002fe40008000000 */
[----:B------:R-:W-:-:S04]  /*3b70*/  USEL UR4, UR4, URZ, UP0 ;  /* 0x000000ff04047287 */ /* 0x000fc80008000000 */
[----:B------:R-:W-:Y:S01]  /*3b80*/  ULEA UR5, UR4, UR27, 0x3 ;  /* 0x0000001b04057291 */ /* 0x000fe2000f8e18ff */
[----:B------:R-:W-:-:S04]  /*3b90*/  LOP3.LUT R2, R11, UR6, RZ, 0x3c, !PT ;  /* 0x000000060b027c12 */ /* 0x000fc8000f8e3cff */
[----:B--2---:R-:W-:-:S04]  /*3ba0*/  SHF.L.U32 R3, R2, 0x1f, RZ ;  /* 0x0000001f02037819 */ /* 0x004fc800000006ff */
[----:B------:R-:W1:Y:S02]  /*3bb0*/  SYNCS.PHASECHK.TRANS64.TRYWAIT P0, [UR5], R3 ;  /* 0x00000003ff0075a7 */ /* 0x000e640008001105 */
[----:B-1----:R-:W-:Y:S05]  /*3bc0*/  @!P0 BRA `(.L_x_71) ;  /* 0x0000004800dc8947 */ /* 0x002fea0003800000 */
.L_x_137:
        /* <DEDUP_REMOVED lines=9> */
.L_x_139:
[----:B------:R-:W-:-:S04]  /*3c60*/  UIADD3 UR4, UPT, UPT, UR4, 0x1, URZ ;  /* 0x0000000104047890 */ /* 0x000fc8000fffe0ff */
[----:B------:R-:W-:-:S04]  /*3c70*/  UISETP.NE.AND UP0, UPT, UR4, 0x4, UPT ;  /* 0x000000040400788c */ /* 0x000fc8000bf05270 */
[----:B------:R-:W-:Y:S02]  /*3c80*/  USEL UR5, URZ, 0x1, UP0 ;  /* 0x00000001ff057887 */ /* 0x000fe40008000000 */
[----:B------:R-:W-:-:S04]  /*3c90*/  USEL UR4, UR4, URZ, UP0 ;  /* 0x000000ff04047287 */ /* 0x000fc80008000000 */
[----:B------:R-:W-:Y:S01]  /*3ca0*/  ULEA UR4, UR4, UR27, 0x3 ;  /* 0x0000001b04047291 */ /* 0x000fe2000f8e18ff */
[----:B-1----:R-:W-:-:S04]  /*3cb0*/  LOP3.LUT R3, R2, UR5, RZ, 0x3c, !PT ;  /* 0x0000000502037c12 */ /* 0x002fc8000f8e3cff */
[----:B------:R-:W-:-:S04]  /*3cc0*/  SHF.L.U32 R3, R3, 0x1f, RZ ;  /* 0x0000001f03037819 */ /* 0x000fc800000006ff */
[----:B------:R-:W1:Y:S02]  /*3cd0*/  SYNCS.PHASECHK.TRANS64.TRYWAIT P0, [UR4], R3 ;  /* 0x00000003ff0075a7 */ /* 0x000e640008001104 */
[----:B-1----:R-:W-:Y:S05]  /*3ce0*/  @!P0 BRA `(.L_x_73) ;  /* 0x0000004800c48947 */ /* 0x002fea0003800000 */
.L_x_141:
[----:B------:R-:W-:Y:S01]  /*3cf0*/  NOP ;  /* 0x0000000000007918 */ /* 0x000fe20000000000 */
[----:B-1----:R-:W1:Y:S01]  /*3d00*/  LDS R0, [UR8+0x14] ;  /* 0x00001408ff007984 */ /* 0x002e620008000800 */
[----:B------:R-:W-:Y:S01]  /*3d10*/  ULOP3.LUT UR4, UR42, 0xffff, URZ, 0xc0, !UPT ;  /* 0x0000ffff2a047892 */ /* 0x000fe2000f8ec0ff */
[----:B------:R-:W-:Y:S01]  /*3d20*/  UMOV UR5, 0xffff ;  /* 0x0000ffff00057882 */ /* 0x000fe20000000000 */
[----:B------:R-:W-:Y:S02]  /*3d30*/  UMOV UR6, 0x1 ;  /* 0x0000000100067882 */ /* 0x000fe40000000000 */
[----:B------:R-:W-:-:S04]  /*3d40*/  USHF.R.U32.HI UR4, URZ, 0x5, UR4 ;  /* 0x00000005ff047899 */ /* 0x000fc80008011604 */
[----:B------:R-:W-:Y:S02]  /*3d50*/  USHF.L.U32 UR5, UR5, UR4, URZ ;  /* 0x0000000405057299 */ /* 0x000fe400080006ff */
[----:B------:R-:W-:-:S04]  /*3d60*/  USHF.L.U32 UR4, UR6, UR4, URZ ;  /* 0x0000000406047299 */ /* 0x000fc800080006ff */
[----:B-1----:R-:W-:-:S04]  /*3d70*/  LOP3.LUT R0, R0, UR5, RZ, 0xc0, !PT ;  /* 0x0000000500007c12 */ /* 0x002fc8000f8ec0ff */
[----:B------:R-:W-:-:S13]  /*3d80*/  ISETP.NE.AND P0, PT, R0, UR5, PT ;  /* 0x0000000500007c0c */ /* 0x000fda000bf05270 */
[----:B------:R-:W-:Y:S05]  /*3d90*/  @P0 BRA `(.L_x_74) ;  /* 0x0000000000580947 */ /* 0x000fea0003800000 */
[----:B------:R-:W1:Y:S02]  /*3da0*/  LDS R0, [UR8+0x18] ;  /* 0x00001808ff007984 */ /* 0x000e640008000800 */
[----:B-1----:R-:W-:-:S04]  /*3db0*/  LOP3.LUT R0, R0, UR4, RZ, 0xc0, !PT ;  /* 0x0000000400007c12 */ /* 0x002fc8000f8ec0ff */
[----:B------:R-:W-:-:S13]  /*3dc0*/  ISETP.NE.AND P0, PT, R0, UR4, PT ;  /* 0x0000000400007c0c */ /* 0x000fda000bf05270 */
[----:B------:R-:W-:Y:S05]  /*3dd0*/  @P0 BRA `(.L_x_75) ;  /* 0x00000000003c0947 */ /* 0x000fea0003800000 */
[----:B------:R-:W1:Y:S01]  /*3de0*/  S2R R2, SR_LANEID ;  /* 0x0000000000027919 */ /* 0x000e620000000000 */
[----:B------:R-:W-:Y:S01]  /*3df0*/  ULOP3.LUT UR5, URZ, UR5, URZ, 0x33, !UPT ;  /* 0x00000005ff057292 */ /* 0x000fe2000f8e33ff */
[----:B------:R-:W-:Y:S01]  /*3e00*/  LOP3.LUT R4, RZ, UR4, RZ, 0x33, !PT ;  /* 0x00000004ff047c12 */ /* 0x000fe2000f8e33ff */
[----:B------:R-:W-:Y:S02]  /*3e10*/  VOTEU.ANY UR4, UPT, PT ;  /* 0x0000000000047886 */ /* 0x000fe400038e0100 */
[----:B------:R-:W-:Y:S01]  /*3e20*/  UFLO.U32 UR4, UR4 ;  /* 0x00000004000472bd */ /* 0x000fe200080e0000 */
[----:B------:R-:W2:Y:S01]  /*3e30*/  REDUX UR6, R4 ;  /* 0x00000000040673c4 */ /* 0x000ea20000000000 */
[----:B------:R-:W-:-:S06]  /*3e40*/  IMAD.U32 R0, RZ, RZ, UR5 ;  /* 0x00000005ff007e24 */ /* 0x000fcc000f8e00ff */
[----:B------:R4:W-:Y:S01]  /*3e50*/  UTCATOMSWS.AND URZ, UR5 ;  /* 0x0000000500ff79e3 */ /* 0x0009e20008000000 */
[----:B------:R-:W3:Y:S01]  /*3e60*/  REDUX UR7, R0 ;  /* 0x00000000000773c4 */ /* 0x000ee20000000000 */
[----:B-1----:R-:W-:Y:S01]  /*3e70*/  ISETP.EQ.U32.AND P0, PT, R2, UR4, PT ;  /* 0x0000000402007c0c */ /* 0x002fe2000bf02070 */
[----:B--2---:R-:W-:Y:S01]  /*3e80*/  IMAD.U32 R2, RZ, RZ, UR6 ;  /* 0x00000006ff027e24 */ /* 0x004fe2000f8e00ff */
[----:B---3--:R-:W-:-:S11]  /*3e90*/  MOV R3, UR7 ;  /* 0x0000000700037c02 */ /* 0x008fd60008000f00 */
[----:B------:R4:W-:Y:S04]  /*3ea0*/  @P0 ATOMS.AND RZ, [UR8+0x14], R3 ;  /* 0x00001403ffff098c */ /* 0x0009e8000a800008 */
[----:B------:R4:W-:Y:S01]  /*3eb0*/  @P0 ATOMS.AND RZ, [UR8+0x18], R2 ;  /* 0x00001802ffff098c */ /* 0x0009e2000a800008 */
[----:B------:R-:W-:Y:S05]  /*3ec0*/  BRA `(.L_x_76) ;  /* 0x0000000000147947 */ /* 0x000fea0003800000 */
.L_x_75:
[----:B------:R-:W-:Y:S02]  /*3ed0*/  MOV R2, 0x3ef0 ;  /* 0x00003ef000027802 */ /* 0x000fe40000000f00 */
[----:B---3-5:R-:W-:Y:S05]  /*3ee0*/  CALL.REL.NOINC `($__internal_0_$__cuda_sm10x_tcgen05_guardrail_trap_col_being_dealloced_not_returned_by_alloc) ;  /* 0x0000004800e07944 */ /* 0x028fea0003c00000 */
[----:B------:R-:W-:Y:S05]  /*3ef0*/  BRA `(.L_x_76) ;  /* 0x0000000000087947 */ /* 0x000fea0003800000 */
.L_x_74:
[----:B------:R-:W-:Y:S02]  /*3f00*/  MOV R2, 0x3f20 ;  /* 0x00003f2000027802 */ /* 0x000fe40000000f00 */
[----:B---3-5:R-:W-:Y:S05]  /*3f10*/  CALL.REL.NOINC `($__internal_2_$__cuda_sm10x_tcgen05_guardrail_trap_unallocated_columns_being_dealloced) ;  /* 0x0000004800ec7944 */ /* 0x028fea0003c00000 */
.L_x_76:
[----:B------:R-:W-:Y:S01]  /*3f20*/  NOP ;  /* 0x0000000000007918 */ /* 0x000fe20000000000 */
[----:B----4-:R-:W-:Y:S05]  /*3f30*/  EXIT ;  /* 0x000000000000794d */ /* 0x010fea0003800000 */
.L_x_58:
[----:B------:R-:W-:-:S09]  /*3f40*/  UISETP.NE.OR UP0, UPT, UR20, 0x3, !UP3 ;  /* 0x000000031400788c */ /* 0x000fd2000df05670 */
[----:B------:R-:W-:Y:S05]  /*3f50*/  BRA.U UP0, `(.L_x_77) ;  /* 0x0000000d00907547 */ /* 0x000fea000b800000 */
[----:B------:R-:W2:Y:S01]  /*3f60*/  LDCU.64 UR4, c[0x0][0x888] ;  /* 0x00011100ff0477ac */ /* 0x000ea20008000a00 */
[----:B------:R-:W3:Y:S01]  /*3f70*/  LDC.64 R12, c[0x0][0x348] ;  /* 0x0000d200ff0c7b82 */ /* 0x000ee20000000a00 */
[----:B------:R-:W-:Y:S02]  /*3f80*/  HFMA2 R9, -RZ, RZ, 0, 0 ;  /* 0x00000000ff097431 */ /* 0x000fe400000001ff */
[----:B------:R-:W-:Y:S01]  /*3f90*/  IMAD.MOV.U32 R11, RZ, RZ, 0x1 ;  /* 0x00000001ff0b7424 */ /* 0x000fe200078e00ff */
[----:B------:R-:W4:Y:S01]  /*3fa0*/  LDCU UR38, c[0x0][0x370] ;  /* 0x00006e00ff2677ac */ /* 0x000f220008000800 */
[----:B------:R-:W-:Y:S01]  /*3fb0*/  IMAD.MOV.U32 R10, RZ, RZ, RZ ;  /* 0x000000ffff0a7224 */ /* 0x000fe200078e00ff */
[----:B------:R-:W-:Y:S01]  /*3fc0*/  MOV R8, 0x2800 ;  /* 0x0000280000087802 */ /* 0x000fe20000000f00 */
[----:B------:R-:W4:Y:S01]  /*3fd0*/  LDCU.128 UR48, c[0x0][0xb10] ;  /* 0x00016200ff3077ac */ /* 0x000f220008000c00 */
[----:B------:R-:W1:Y:S01]  /*3fe0*/  LDCU UR37, c[0x0][0x374] ;  /* 0x00006e80ff2577ac */ /* 0x000e620008000800 */
[----:B------:R-:W1:Y:S01]  /*3ff0*/  LDCU.64 UR30, c[0x0][0x890] ;  /* 0x00011200ff1e77ac */ /* 0x000e620008000a00 */
[----:B--2---:R-:W-:Y:S01]  /*4000*/  UISETP.NE.U32.AND UP0, UPT, UR4, URZ, UPT ;  /* 0x000000ff0400728c */ /* 0x004fe2000bf05070 */
[----:B------:R-:W2:Y:S01]  /*4010*/  LDCU UR15, c[0x0][0xb0c] ;  /* 0x00016180ff0f77ac */ /* 0x000ea20008000800 */
[----:B------:R-:W3:Y:S01]  /*4020*/  LDCU UR43, c[0x0][0xb20] ;  /* 0x00016400ff2b77ac */ /* 0x000ee20008000800 */
[----:B------:R-:W3:Y:S01]  /*4030*/  LDCU UR4, c[0x0][0xb30] ;  /* 0x00016600ff0477ac */ /* 0x000ee20008000800 */
[----:B------:R-:W-:Y:S01]  /*4040*/  UMOV UR21, 0x400 ;  /* 0x0000040000157882 */ /* 0x000fe20000000000 */
[----:B----4-:R-:W-:-:S02]  /*4050*/  UIMAD.WIDE.U32 UR6, UR38, UR48, URZ ;  /* 0x00000030260672a5 */ /* 0x010fc4000f8e00ff */
[----:B-1----:R-:W-:Y:S02]  /*4060*/  UIMAD.WIDE.U32 UR8, UR37, UR51, URZ ;  /* 0x00000033250872a5 */ /* 0x002fe4000f8e00ff */
[----:B------:R-:W-:Y:S02]  /*4070*/  ULEA UR21, UR47, UR21, 0x18 ;  /* 0x000000152f157291 */ /* 0x000fe4000f8ec0ff */
[----:B------:R-:W-:Y:S02]  /*4080*/  USEL UR41, URZ, 0x1, UP5 ;  /* 0x00000001ff297887 */ /* 0x000fe4000a800000 */
[----:B------:R-:W-:Y:S02]  /*4090*/  UISETP.NE.AND.EX UP5, UPT, UR5, URZ, UPT, UP0 ;  /* 0x000000ff0500728c */ /* 0x000fe4000bfa5300 */
[----:B------:R-:W-:Y:S02]  /*40a0*/  UISETP.NE.U32.AND UP6, UPT, UR30, URZ, UPT ;  /* 0x000000ff1e00728c */ /* 0x000fe4000bfc5070 */
[----:B------:R-:W-:-:S02]  /*40b0*/  UIADD3 UR5, UPT, UPT, UR21, 0x70, URZ ;  /* 0x0000007015057890 */ /* 0x000fc4000fffe0ff */
[----:B------:R-:W-:Y:S01]  /*40c0*/  UISETP.NE.AND UP0, UPT, UR42, 0x1, UPT ;  /* 0x000000012a00788c */ /* 0x000fe2000bf05270 */
[----:B------:R-:W-:Y:S01]  /*40d0*/  UMOV UR40, UR7 ;  /* 0x0000000700287c82 */ /* 0x000fe20008000000 */
[----:B------:R-:W-:Y:S01]  /*40e0*/  UMOV UR39, UR9 ;  /* 0x0000000900277c82 */ /* 0x000fe20008000000 */
[----:B--2---:R-:W-:Y:S02]  /*40f0*/  UISETP.NE.AND UP0, UPT, UR15, 0x1, UPT ;  /* 0x000000010f00788c */ /* 0x004fe4000bf05270 */
[----:B------:R-:W-:Y:S02]  /*4100*/  UPLOP3.LUT UP1, UPT, UPT, UPT, UPT, 0x40, 0x4 ;  /* 0x000000000004789c */ /* 0x000fe40003f2e870 */
[----:B------:R-:W-:Y:S01]  /*4110*/  UISETP.GE.AND UP3, UPT, UR42, 0x1, UPT ;  /* 0x000000012a00788c */ /* 0x000fe2000bf66270 */
[----:B------:R-:W1:Y:S01]  /*4120*/  LDCU.64 UR22, c[0x0][0xb28] ;  /* 0x00016500ff1677ac */ /* 0x000e620008000a00 */
[----:B------:R-:W-:Y:S02]  /*4130*/  UISETP.NE.AND.EX UP6, UPT, UR31, URZ, UPT, UP6 ;  /* 0x000000ff1f00728c */ /* 0x000fe4000bfc5360 */
[----:B------:R-:W-:-:S02]  /*4140*/  UPRMT UR47, UR47, 0x654, UR5 ;  /* 0x000006542f2f7896 */ /* 0x000fc40008000005 */
[----:B------:R-:W-:Y:S02]  /*4150*/  USHF.R.U32.HI UR40, URZ, UR49, UR40 ;  /* 0x00000031ff287299 */ /* 0x000fe40008011628 */
[----:B---3--:R-:W-:Y:S02]  /*4160*/  USHF.R.U32.HI UR39, URZ, UR43, UR39 ;  /* 0x0000002bff277299 */ /* 0x008fe40008011627 */
[----:B------:R-:W-:Y:S02]  /*4170*/  UISETP.NE.AND UP0, UPT, UR50, 0x1, UPT ;  /* 0x000000013200788c */ /* 0x000fe4000bf05270 */
[----:B------:R-:W-:-:S11]  /*4180*/  UISETP.NE.AND UP4, UPT, UR4, 0x1, UPT ;  /* 0x000000010400788c */ /* 0x000fd6000bf85270 */
.L_x_85:
[C---:B------:R-:W-:Y:S02]  /*4190*/  LEA R3, R10.reuse, UR21, 0x3 ;  /* 0x000000150a037c11 */ /* 0x040fe4000f8e18ff */
[----:B------:R-:W-:Y:S02]  /*41a0*/  SHF.L.U32 R0, R9, 0x1f, RZ ;  /* 0x0000001f09007819 */ /* 0x000fe400000006ff */
[----:B------:R-:W-:Y:S02]  /*41b0*/  LEA R5, R10, UR21, 0x4 ;  /* 0x000000150a057c11 */ /* 0x000fe4000f8e20ff */
[----:B--2---:R-:W2:Y:S02]  /*41c0*/  SYNCS.PHASECHK.TRANS64.TRYWAIT P0, [R3+URZ+0x90], R0 ;  /* 0x00009000030075a7 */ /* 0x004ea400080011ff */
[----:B--2---:R-:W-:Y:S05]  /*41d0*/  @!P0 BRA `(.L_x_78) ;  /* 0x0000004400a08947 */ /* 0x004fea0003800000 */
.L_x_142:
[----:B------:R-:W3:Y:S01]  /*41e0*/  LDS.128 R4, [R5+0x120] ;  /* 0x0001200005047984 */ /* 0x000ee20000000c00 */
[----:B------:R-:W-:Y:S01]  /*41f0*/  UISETP.GE.AND UP0, UPT, UR42, 0x1, UPT ;  /* 0x000000012a00788c */ /* 0x000fe2000bf06270 */
[----:B------:R-:W-:Y:S01]  /*4200*/  @!PT LDS RZ, [RZ] ;  /* 0x00000000fffff984 */ /* 0x000fe20000000800 */
[----:B------:R-:W-:Y:S01]  /*4210*/  @!PT LDS RZ, [RZ] ;  /* 0x00000000fffff984 */ /* 0x000fe20000000800 */
[----:B------:R-:W-:Y:S01]  /*4220*/  @!PT LDS RZ, [RZ] ;  /* 0x00000000fffff984 */ /* 0x000fe20000000800 */
[----:B------:R-:W-:Y:S01]  /*4230*/  @!PT LDS RZ, [RZ] ;  /* 0x00000000fffff984 */ /* 0x000fe20000000800 */
[----:B------:R4:W-:Y:S06]  /*4240*/  MEMBAR.ALL.CTA ;  /* 0x0000000000007992 */ /* 0x0009ec0000008000 */
[----:B----4-:R-:W4:Y:S01]  /*4250*/  FENCE.VIEW.ASYNC.S ;  /* 0x00000000000073c6 */ /* 0x010f220000000000 */
[----:B---3--:R-:W-:Y:S11]  /*4260*/  LOP3.LUT P0, RZ, R6, 0x1, RZ, 0xc0, !PT ;  /* 0x0000000106ff7812 */ /* 0x008ff6000780c0ff */
[----:B------:R-:W-:Y:S02]  /*4270*/  @!UPT UIADD3 URZ, UPT, UPT, URZ, URZ, URZ ;  /* 0x000000fffffff290 */ /* 0x000fe4000fffe0ff */
[----:B----4-:R-:W-:Y:S01]  /*4280*/  VOTEU.ANY UP3, P0 ;  /* 0x0000000000ff7886 */ /* 0x010fe20000060100 */
[----:B------:R-:W-:Y:S11]  /*4290*/  PLOP3.LUT P0, PT, PT, PT, UP3, 0x80, 0x8 ;  /* 0x000000000008781c */ /* 0x000ff60003f0f038 */
[----:B------:R-:W-:Y:S02]  /*42a0*/  @!UPT UIADD3 URZ, UPT, UPT, URZ, URZ, URZ ;  /* 0x000000fffffff290 */ /* 0x000fe4000fffe0ff */
[----:B--2---:R-:W-:Y:S02]  /*42b0*/  @P0 SHF.R.U32.HI R0, RZ, 0x10, R5 ;  /* 0x00000010ff000819 */ /* 0x004fe40000011605 */
[----:B------:R-:W-:Y:S02]  /*42c0*/  @P0 MOV R2, R4 ;  /* 0x0000000400020202 */ /* 0x000fe40000000f00 */
[----:B------:R-:W-:Y:S01]  /*42d0*/  @P0 R2UR UR4, R0 ;  /* 0x00000000000402ca */ /* 0x000fe200000e0000 */
[----:B------:R-:W-:Y:S01]  /*42e0*/  VIADD R0, R3, 0xa0 ;  /* 0x000000a003007836 */ /* 0x000fe20000000000 */
[----:B------:R-:W-:Y:S02]  /*42f0*/  @P0 LOP3.LUT R4, R5, 0xffff, RZ, 0xc0, !PT ;  /* 0x0000ffff05040812 */ /* 0x000fe400078ec0ff */
[----:B------:R-:W-:Y:S02]  /*4300*/  @P0 R2UR UR6, R2 ;  /* 0x00000000020602ca */ /* 0x000fe400000e0000 */
[----:B------:R-:W-:Y:S02]  /*4310*/  PRMT R0, RZ, 0x654, R0 ;  /* 0x00000654ff007816 */ /* 0x000fe40000000000 */
[----:B------:R-:W-:Y:S02]  /*4320*/  @P0 R2UR UR5, R4 ;  /* 0x00000000040502ca */ /* 0x000fe400000e0000 */
[----:B------:R2:W-:Y:S03]  /*4330*/  SYNCS.ARRIVE.TRANS64.RED.A1T0 RZ, [R0+URZ], RZ ;  /* 0x000000ff00ff79a7 */ /* 0x0005e600081004ff */
[----:B------:R-:W-:Y:S04]  /*4340*/  @UP3 UMOV UR29, UR4 ;  /* 0x00000004001d3c82 */ /* 0x000fe80008000000 */
[----:B------:R-:W-:Y:S04]  /*4350*/  @UP3 UMOV UR14, UR6 ;  /* 0x00000006000e3c82 */ /* 0x000fe80008000000 */
[----:B------:R-:W-:Y:S01]  /*4360*/  @UP3 UMOV UR13, UR5 ;  /* 0x00000005000d3c82 */ /* 0x000fe20008000000 */
[----:B------:R-:W-:Y:S05]  /*4370*/  BRA.U !UP0, `(.L_x_79) ;  /* 0x0000000108c07547 */ /* 0x000fea000b800000 */
[----:B------:R-:W-:Y:S02]  /*4380*/  UIMAD.WIDE.U32 UR8, UR13, UR51, URZ ;  /* 0x000000330d0872a5 */ /* 0x000fe4000f8e00ff */
[----:B------:R-:W-:Y:S02]  /*4390*/  UP2UR UR12, UPR, URZ, 0x4 ;  /* 0x00000004ff0c7883 */ /* 0x000fe40008000000 */
[----:B------:R-:W-:Y:S02]  /*43a0*/  UISETP.NE.AND UP2, UPT, UR50, 0x1, UPT ;  /* 0x000000013200788c */ /* 0x000fe4000bf45270 */
[----:B------:R-:W-:Y:S02]  /*43b0*/  UIMAD.WIDE.U32 UR10, UR14, UR48, URZ ;  /* 0x000000300e0a72a5 */ /* 0x000fe4000f8e00ff */
[----:B------:R-:W-:Y:S02]  /*43c0*/  USEL UR4, UR37, UR39, !UP2 ;  /* 0x0000002725047287 */ /* 0x000fe4000d000000 */
[----:B------:R-:W-:Y:S02]  /*43d0*/  UISETP.NE.AND UP0, UPT, UR15, 0x1, UPT ;  /* 0x000000010f00788c */ /* 0x000fe4000bf05270 */
[----:B------:R-:W-:Y:S02]  /*43e0*/  UP2UR UR20, UPR, URZ, 0x2 ;  /* 0x00000002ff147883 */ /* 0x000fe40008000000 */
[----:B------:R-:W-:Y:S02]  /*43f0*/  UISETP.NE.AND UP1, UPT, UR42, 0x1, UPT ;  /* 0x000000012a00788c */ /* 0x000fe4000bf25270 */
[----:B-1----:R-:W-:Y:S02]  /*4400*/  UIMAD.WIDE.U32 UR16, UR4, UR22, URZ ;  /* 0x00000016041072a5 */ /* 0x002fe4000f8e00ff */
[----:B------:R-:W-:Y:S01]  /*4410*/  USEL UR7, UR38, UR40, !UP0 ;  /* 0x0000002826077287 */ /* 0x000fe2000c000000 */
[----:B------:R-:W-:Y:S02]  /*4420*/  UMOV UR5, UR9 ;  /* 0x0000000900057c82 */ /* 0x000fe40008000000 */
[----:B------:R-:W-:Y:S02]  /*4430*/  USHF.R.U32.HI UR6, URZ, UR43, UR5 ;  /* 0x0000002bff067299 */ /* 0x000fe40008011605 */
[----:B------:R-:W-:Y:S02]  /*4440*/  UIMAD.WIDE.U32 UR18, UR7, UR22, URZ ;  /* 0x00000016071272a5 */ /* 0x000fe4000f8e00ff */
[----:B------:R-:W-:Y:S02]  /*4450*/  USEL UR6, UR13, UR6, !UP2 ;  /* 0x000000060d067287 */ /* 0x000fe4000d000000 */
[----:B------:R-:W-:Y:S01]  /*4460*/  UISETP.NE.AND UP2, UPT, UR12, URZ, UPT ;  /* 0x000000ff0c00728c */ /* 0x000fe2000bf45270 */
[----:B------:R-:W-:Y:S01]  /*4470*/  UMOV UR5, UR11 ;  /* 0x0000000b00057c82 */ /* 0x000fe20008000000 */
[----:B------:R-:W-:Y:S02]  /*4480*/  UIMAD.WIDE.U32 UR10, UR6, UR22, URZ ;  /* 0x00000016060a72a5 */ /* 0x000fe4000f8e00ff */
[----:B------:R-:W-:Y:S03]  /*4490*/  USHF.R.U32.HI UR8, URZ, UR49, UR5 ;  /* 0x00000031ff087299 */ /* 0x000fe60008011605 */
[----:B------:R-:W-:Y:S02]  /*44a0*/  UMOV UR5, UR17 ;  /* 0x0000001100057c82 */ /* 0x000fe40008000000 */
[----:B------:R-:W-:Y:S03]  /*44b0*/  @UP1 USHF.R.U32.HI UR4, URZ, UR23, UR5 ;  /* 0x00000017ff041299 */ /* 0x000fe60008011605 */
[----:B------:R-:W-:Y:S01]  /*44c0*/  UMOV UR5, UR19 ;  /* 0x0000001300057c82 */ /* 0x000fe20008000000 */
[----:B------:R-:W-:Y:S02]  /*44d0*/  UIMAD UR4, UR42, UR4, URZ ;  /* 0x000000042a0472a4 */ /* 0x000fe4000f8e02ff */
[----:B------:R-:W-:Y:S02]  /*44e0*/  @UP1 USHF.R.U32.HI UR7, URZ, UR23, UR5 ;  /* 0x00000017ff071299 */ /* 0x000fe40008011605 */
[----:B------:R-:W-:Y:S02]  /*44f0*/  USEL UR5, UR14, UR8, !UP0 ;  /* 0x000000080e057287 */ /* 0x000fe4000c000000 */
[----:B------:R-:W-:Y:S02]  /*4500*/  UIMAD UR8, UR42, UR7, URZ ;  /* 0x000000072a0872a4 */ /* 0x000fe4000f8e02ff */
[----:B------:R-:W-:Y:S03]  /*4510*/  UISETP.GE.AND UP0, UPT, UR6, UR4, UPT ;  /* 0x000000040600728c */ /* 0x000fe6000bf06270 */
[----:B------:R-:W-:Y:S01]  /*4520*/  UMOV UR4, UR11 ;  /* 0x0000000b00047c82 */ /* 0x000fe20008000000 */
[----:B------:R-:W-:Y:S02]  /*4530*/  UISETP.GE.OR UP0, UPT, UR5, UR8, UP0 ;  /* 0x000000080500728c */ /* 0x000fe40008706670 */
[----:B------:R-:W-:Y:S02]  /*4540*/  USHF.R.U32.HI UR4, URZ, UR23, UR4 ;  /* 0x00000017ff047299 */ /* 0x000fe40008011604 */
[----:B------:R-:W-:Y:S02]  /*4550*/  UIMAD.WIDE.U32 UR8, UR5, UR22, URZ ;  /* 0x00000016050872a5 */ /* 0x000fe4000f8e00ff */
[----:B------:R-:W-:Y:S04]  /*4560*/  USEL UR10, UR6, UR4, !UP1 ;  /* 0x00000004060a7287 */ /* 0x000fe8000c800000 */
[----:B------:R-:W-:Y:S01]  /*4570*/  UIADD3 UR11, UPT, UPT, -UR10, URZ, URZ ;  /* 0x000000ff0a0b7290 */ /* 0x000fe2000fffe1ff */
[----:B------:R-:W-:Y:S02]  /*4580*/  @!UP0 UMOV UR4, UR9 ;  /* 0x0000000900048c82 */ /* 0x000fe40008000000 */
[----:B------:R-:W-:Y:S02]  /*4590*/  @!UP0 USHF.R.U32.HI UR4, URZ, UR23, UR4 ;  /* 0x00000017ff048299 */ /* 0x000fe40008011604 */
[----:B------:R-:W-:Y:S02]  /*45a0*/  UIMAD UR8, UR42, UR11, UR6 ;  /* 0x0000000b2a0872a4 */ /* 0x000fe4000f8e0206 */
[----:B------:R-:W-:Y:S02]  /*45b0*/  @!UP0 USEL UR4, UR5, UR4, !UP1 ;  /* 0x0000000405048287 */ /* 0x000fe4000c800000 */
[----:B------:R-:W-:Y:S02]  /*45c0*/  UISETP.NE.AND UP1, UPT, UR20, URZ, UPT ;  /* 0x000000ff1400728c */ /* 0x000fe4000bf25270 */
[----:B------:R-:W-:Y:S02]  /*45d0*/  @!UP0 UIMAD UR7, UR7, UR8, UR4 ;  /* 0x00000008070782a4 */ /* 0x000fe4000f8e0204 */
[----:B------:R-:W-:Y:S02]  /*45e0*/  @!UP0 UIADD3 UR9, UPT, UPT, UR10, -UR4, URZ ;  /* 0x800000040a098290 */ /* 0x000fe4000fffe0ff */
[----:B------:R-:W-:Y:S02]  /*45f0*/  UIADD3 UR8, UPT, UPT, -UR6, URZ, URZ ;  /* 0x000000ff06087290 */ /* 0x000fe4000fffe1ff */
[----:B------:R-:W-:Y:S02]  /*4600*/  UIADD3 UR4, UPT, UPT, -UR5, URZ, URZ ;  /* 0x000000ff05047290 */ /* 0x000fe4000fffe1ff */
[----:B------:R-:W-:Y:S03]  /*4610*/  @!UP0 UIMAD UR6, UR9, UR42, UR5 ;  /* 0x0000002a090682a4 */ /* 0x000fe6000f8e0205 */
[----:B------:R-:W-:Y:S01]  /*4620*/  @!UP0 UMOV UR5, UR7 ;  /* 0x0000000700058c82 */ /* 0x000fe20008000000 */
[----:B------:R-:W-:Y:S02]  /*4630*/  UIMAD UR7, UR15, UR4, UR14 ;  /* 0x000000040f0772a4 */ /* 0x000fe4000f8e020e */
[----:B------:R-:W-:Y:S02]  /*4640*/  UIMAD UR4, UR50, UR8, UR13 ;  /* 0x00000008320472a4 */ /* 0x000fe4000f8e020d */
[----:B------:R-:W-:Y:S02]  /*4650*/  UIMAD UR14, UR5, UR15, UR7 ;  /* 0x0000000f050e72a4 */ /* 0x000fe4000f8e0207 */
[----:B------:R-:W-:Y:S11]  /*4660*/  UIMAD UR13, UR6, UR50, UR4 ;  /* 0x00000032060d72a4 */ /* 0x000ff6000f8e0204 */
[----:B------:R-:W-:Y:S01]  /*4670*/  @!UPT UIADD3 URZ, UPT, UPT, URZ, URZ, URZ ;  /* 0x000000fffffff290 */ /* 0x000fe2000fffe0ff */
.L_x_79:
[----:B------:R-:W3:Y:S01]  /*4680*/  @!UP4 LDCU.128 UR8, c[0x0][0xb10] ;  /* 0x00016200ff08c7ac */ /* 0x000ee20008000c00 */
[----:B------:R-:W-:Y:S02]  /*4690*/  ISETP.NE.U32.AND P0, PT, RZ, UR30, PT ;  /* 0x0000001eff007c0c */ /* 0x000fe4000bf05070 */
[----:B------:R-:W-:Y:S02]  /*46a0*/  SHF.L.U32 R2, R11, 0x1f, RZ ;  /* 0x0000001f0b027819 */ /* 0x000fe400000006ff */
[----:B------:R-:W-:Y:S01]  /*46b0*/  ISETP.NE.AND.EX P0, PT, RZ, UR31, PT, P0 ;  /* 0x0000001fff007c0c */ /* 0x000fe2000bf05300 */
[----:B------:R-:W4:Y:S01]  /*46c0*/  @!UP4 LDCU UR5, c[0x0][0xb0c] ;  /* 0x00016180ff05c7ac */ /* 0x000f220008000800 */
[----:B---3--:R-:W-:Y:S07]  /*46d0*/  UIMAD.WIDE.U32 UR6, UR14, UR8, URZ ;  /* 0x000000080e0672a5 */ /* 0x008fee000f8e00ff */
[----:B------:R-:W-:Y:S01]  /*46e0*/  @!UP4 UMOV UR4, UR7 ;  /* 0x000000070004cc82 */ /* 0x000fe20008000000 */
[----:B----4-:R-:W-:Y:S02]  /*46f0*/  @!UP4 UISETP.NE.AND UP0, UPT, UR5, 0x1, UPT ;  /* 0x000000010500c88c */ /* 0x010fe4000bf05270 */
[----:B------:R-:W-:Y:S02]  /*4700*/  @!UP4 USHF.R.U32.HI UR4, URZ, UR9, UR4 ;  /* 0x00000009ff04c299 */ /* 0x000fe40008011604 */
[----:B------:R-:W-:Y:S02]  /*4710*/  UIMAD.WIDE.U32 UR6, UR13, UR11, URZ ;  /* 0x0000000b0d0672a5 */ /* 0x000fe4000f8e00ff */
[----:B------:R-:W-:Y:S02]  /*4720*/  @!UP4 USEL UR8, UR14, UR4, !UP0 ;  /* 0x000000040e08c287 */ /* 0x000fe4000c000000 */
[----:B------:R-:W-:Y:S03]  /*4730*/  @!UP4 UISETP.NE.AND UP0, UPT, UR10, 0x1, UPT ;  /* 0x000000010a00c88c */ /* 0x000fe6000bf05270 */
[----:B------:R-:W-:Y:S02]  /*4740*/  @!UP4 UMOV UR6, UR7 ;  /* 0x000000070006cc82 */ /* 0x000fe40008000000 */
[----:B------:R-:W3:Y:S02]  /*4750*/  @!UP4 LDCU UR4, c[0x0][0xb20] ;  /* 0x00016400ff04c7ac */ /* 0x000ee40008000800 */
[----:B---3--:R-:W-:Y:S04]  /*4760*/  @!UP4 USHF.R.U32.HI UR6, URZ, UR4, UR6 ;  /* 0x00000004ff06c299 */ /* 0x008fe80008011606 */
[----:B------:R-:W-:Y:S04]  /*4770*/  @!UP4 USEL UR6, UR13, UR6, !UP0 ;  /* 0x000000060d06c287 */ /* 0x000fe8000c000000 */
[----:B------:R-:W-:Y:S02]  /*4780*/  @!UP4 UIADD3 UR4, UPT, UPT, -UR8, UR6, URZ ;  /* 0x000000060804c290 */ /* 0x000fe4000fffe1ff */
[----:B------:R-:W-:Y:S02]  /*4790*/  @!UP4 UIADD3 UR6, UPT, UPT, UR8, -UR6, URZ ;  /* 0x800000060806c290 */ /* 0x000fe4000fffe0ff */
[----:B------:R-:W-:Y:S02]  /*47a0*/  @!UP4 UIMAD UR14, UR4, UR5, UR14 ;  /* 0x00000005040ec2a4 */ /* 0x000fe4000f8e020e */
[----:B------:R-:W-:Y:S01]  /*47b0*/  @!UP4 UIMAD UR13, UR6, UR10, UR13 ;  /* 0x0000000a060dc2a4 */ /* 0x000fe2000f8e020d */
[----:B------:R-:W-:Y:S11]  /*47c0*/  BRA.U UP1, `(.L_x_80) ;  /* 0x0000000101107547 */ /* 0x000ff6000b800000 */
[----:B--2---:R-:W-:Y:S04]  /*47d0*/  MOV R0, UR41 ;  /* 0x0000002900007c02 */ /* 0x004fe80008000f00 */
[----:B------:R-:W-:Y:S04]  /*47e0*/  SHF.L.U32 R3, R0, 0x1f, RZ ;  /* 0x0000001f00037819 */ /* 0x000fe800000006ff */
[----:B------:R-:W2:Y:S02]  /*47f0*/  SYNCS.PHASECHK.TRANS64.TRYWAIT P1, [UR21+0x88], R3 ;  /* 0x00008803ff0075a7 */ /* 0x000ea40008021115 */
[----:B--2---:R-:W-:Y:S05]  /*4800*/  @!P1 BRA `(.L_x_81) ;  /* 0x0000004000289947 */ /* 0x004fea0003800000 */
.L_x_80:
[----:B------:R-:W-:Y:S05]  /*4810*/  BRA.U !UP6, `(.L_x_82) ;  /* 0x000000010e387547 */ /* 0x000fea000b800000 */
[----:B------:R-:W-:Y:S01]  /*4820*/  UPLOP3.LUT UP2, UPT, UPT, UPT, UP5, 0x80, 0x8 ;  /* 0x000000000008789c */ /* 0x000fe20003f4f050 */
[----:B--2---:R-:W-:Y:S01]  /*4830*/  HFMA2 R0, -RZ, RZ, 0, 5.9604644775390625e-08 ;  /* 0x00000001ff007431 */ /* 0x004fe200000001ff */
[----:B------:R-:W2:Y:S01]  /*4840*/  LDCU.64 UR8, c[0x0][0x358] ;  /* 0x00006b00ff0877ac */ /* 0x000ea20008000a00 */
[----:B------:R-:W-:Y:S03]  /*4850*/  IMAD.MOV.U32 R196, RZ, RZ, 0x1 ;  /* 0x00000001ffc47424 */ /* 0x000fe600078e00ff */
[----:B------:R-:W-:Y:S05]  /*4860*/  PLOP3.LUT P1, PT, PT, PT, UP2, 0x80, 0x8 ;  /* 0x000000000008781c */ /* 0x000fea0003f2f028 */
[----:B------:R-:W3:Y:S01]  /*4870*/  @UP2 LDCU.64 UR4, c[0x0][0x888] ;  /* 0x00011100ff0427ac */ /* 0x000ee20008000a00 */
[----:B------:R-:W-:Y:S07]  /*4880*/  @UP2 UIMAD UR6, UR36, UR30, URZ ;  /* 0x0000001e240622a4 */ /* 0x000fee000f8e02ff */
[----:B------:R-:W-:Y:S01]  /*4890*/  @!P1 PRMT R196, R0, 0x7610, R196 ;  /* 0x0000761000c49816 */ /* 0x000fe200000000c4 */
[----:B---3--:R-:W-:Y:S06]  /*48a0*/  @UP2 UIMAD.WIDE UR4, UR6, 0x4, UR4 ;  /* 0x00000004060428a5 */ /* 0x008fec000f8e0204 */
[----:B------:R-:W-:Y:S01]  /*48b0*/  IMAD.U32 R4, RZ, RZ, UR4 ;  /* 0x00000004ff047e24 */ /* 0x000fe2000f8e00ff */
[----:B------:R-:W-:Y:S04]  /*48c0*/  MOV R5, UR5 ;  /* 0x0000000500057c02 */ /* 0x000fe80008000f00 */
[----:B------:R-:W3:Y:S01]  /*48d0*/  @!UP2 LDCU UR4, c[0x0][0x880] ;  /* 0x00011000ff04a7ac */ /* 0x000ee20008000800 */
[----:B--2--5:R4:W5:Y:S02]  /*48e0*/  @P1 LDG.E R94, desc[UR8][R4.64] ;  /* 0x00000008045e1981 */ /* 0x024964000c1e1900 */
[----:B---34-:R-:W-:Y:S07]  /*48f0*/  @!P1 IMAD.U32 R94, RZ, RZ, UR4 ;  /* 0x00000004ff5e9e24 */ /* 0x018fee000f8e00ff */
.L_x_82:
[----:B-----5:R-:W-:Y:S01]  /*4900*/  @!P0 ISETP.EQ.AND P2, PT, R94, RZ, PT ;  /* 0x000000ff5e00820c */ /* 0x020fe20003f42270 */
[----:B------:R-:W-:Y:S01]  /*4910*/  @!UPT UIADD3 URZ, UPT, UPT, URZ, URZ, URZ ;  /* 0x000000fffffff290 */ /* 0x000fe2000fffe0ff */
[----:B------:R-:W-:Y:S11]  /*4920*/  @!P0 BRA `(.L_x_83) ;  /* 0x0000000000148947 */ /* 0x000ff60003800000 */
[----:B------:R-:W-:Y:S02]  /*4930*/  LOP3.LUT P0, RZ, R196, 0xff, RZ, 0xc0, !PT ;  /* 0x000000ffc4ff7812 */ /* 0x000fe4000780c0ff */
[----:B------:R-:W-:Y:S04]  /*4940*/  PLOP3.LUT P2, PT, PT, PT, UP2, 0x80, 0x8 ;  /* 0x000000000008781c */ /* 0x000fe80003f4f028 */
[----:B------:R-:W-:Y:S07]  /*4950*/  PLOP3.LUT P2, PT, P2, PT, PT, 0x8, 0x80 ;  /* 0x000000000080781c */ /* 0x000fee000174e170 */
[----:B------:R-:W-:Y:S11]  /*4960*/  @P0 ISETP.EQ.AND P2, PT, R94, RZ, PT ;  /* 0x000000ff5e00020c */ /* 0x000ff60003f42270 */
[----:B------:R-:W-:Y:S02]  /*4970*/  @!UPT UIADD3 URZ, UPT, UPT, URZ, URZ, URZ ;  /* 0x000000fffffff290 */ /* 0x000fe4000fffe0ff */
.L_x_83:
[----:B------:R-:W3:Y:S01]  /*4980*/  SYNCS.PHASECHK.TRANS64.TRYWAIT P0, [UR21+0x78], R2 ;  /* 0x00007802ff0075a7 */ /* 0x000ee20008001115 */
[----:B------:R-:W-:Y:S02]  /*4990*/  ELECT P1, URZ, PT ;  /* 0x0000000000ff782f */ /* 0x000fe40003820000 */
[----:B------:R-:W-:Y:S01]  /*49a0*/  IADD3 R10, PT, PT, R10, 0x1, RZ ;  /* 0x000000010a0a7810 */ /* 0x000fe20007ffe0ff */
[----:B---3--:R-:W-:Y:S10]  /*49b0*/  @!P0 BRA `(.L_x_84) ;  /* 0x0000003c00d48947 */ /* 0x008ff40003800000 */
.L_x_145:
[----:B------:R-:W-:Y:S01]  /*49c0*/  PLOP3.LUT P1, PT, P2, P1, PT, 0xf2, 0x2f ;  /* 0x00000000002f781c */ /* 0x000fe20001723e72 */
[----:B------:R-:W-:Y:S01]  /*49d0*/  UMOV UR6, 0x0 ;  /* 0x0000000000067882 */ /* 0x000fe20000000000 */
[----:B------:R-:W-:Y:S01]  /*49e0*/  UMOV UR7, 0x10000000 ;  /* 0x1000000000077882 */ /* 0x000fe20000000000 */
[----:B------:R-:W-:Y:S01]  /*49f0*/  UMOV UR28, UR36 ;  /* 0x00000024001c7c82 */ /* 0x000fe20008000000 */
[----:B------:R-:W-:Y:S01]  /*4a00*/  UMOV UR12, UR36 ;  /* 0x00000024000c7c82 */ /* 0x000fe20008000000 */
[----:B------:R-:W-:Y:S01]  /*4a10*/  UMOV UR20, UR36 ;  /* 0x0000002400147c82 */ /* 0x000fe20008000000 */
[----:B------:R-:W-:Y:S07]  /*4a20*/  LOP3.LUT R11, R11, 0x1, RZ, 0x3c, !PT ;  /* 0x000000010b0b7812 */ /* 0x000fee00078e3cff */
[----:B--2---:R-:W-:Y:S01]  /*4a30*/  @!P1 IADD3 R2, P0, PT, R12, 0x580, RZ ;  /* 0x000005800c029810 */ /* 0x004fe20007f1e0ff */
[----:B------:R-:W-:Y:S01]  /*4a40*/  VOTEU.ALL UP1, P1 ;  /* 0x0000000000ff7886 */ /* 0x000fe20000820000 */
[----:B------:R-:W-:Y:S02]  /*4a50*/  VOTEU.ALL UP0, P1 ;  /* 0x0000000000ff7886 */ /* 0x000fe40000800000 */
[----:B------:R-:W-:Y:S01]  /*4a60*/  @!P1 R2UR UR5, R2 ;  /* 0x00000000020592ca */ /* 0x000fe200000e0000 */
[----:B------:R-:W-:Y:S01]  /*4a70*/  @!P1 IMAD.X R0, RZ, RZ, R13, P0 ;  /* 0x000000ffff009224 */ /* 0x000fe200000e060d */
[----:B------:R-:W-:Y:S01]  /*4a80*/  ISETP.NE.AND P0, PT, R10, 0x2, PT ;  /* 0x000000020a00780c */ /* 0x000fe20003f05270 */
[----:B------:R-:W-:Y:S02]  /*4a90*/  @!UP0 USHF.L.U32 UR35, UR45, 0x6, URZ ;  /* 0x000000062d238899 */ /* 0x000fe400080006ff */
[----:B------:R-:W-:Y:S01]  /*4aa0*/  @!UP0 UIMAD UR34, UR46, 0xa0, URZ ;  /* 0x000000a02e2288a4 */ /* 0x000fe2000f8e02ff */
[----:B------:R-:W-:Y:S01]  /*4ab0*/  @!P1 R2UR UR4, R0 ;  /* 0x00000000000492ca */ /* 0x000fe200000e0000 */
[----:B------:R-:W-:Y:S01]  /*4ac0*/  @!UP0 UIADD3 UR32, UPT, UPT, UR21, 0x200, URZ ;  /* 0x0000020015208890 */ /* 0x000fe2000fffe0ff */
[----:B------:R-:W-:Y:S01]  /*4ad0*/  SEL R0, RZ, 0x1, P0 ;  /* 0x00000001ff007807 */ /* 0x000fe20000000000 */
[----:B------:R-:W-:Y:S01]  /*4ae0*/  @!UP0 UIADD3 UR33, UPT, UPT, UR21, 0x70, URZ ;  /* 0x0000007015218890 */ /* 0x000fe2000fffe0ff */
[----:B------:R-:W-:Y:S01]  /*4af0*/  SEL R10, R10, RZ, P0 ;  /* 0x000000ff0a0a7207 */ /* 0x000fe20000000000 */
[----:B------:R-:W-:Y:S01]  /*4b00*/  @!UP0 UIADD3 UR24, UPT, UPT, UR21, 0xa00, URZ ;  /* 0x00000a0015188890 */ /* 0x000fe2000fffe0ff */
[----:B------:R-:W-:Y:S01]  /*4b10*/  LOP3.LUT R9, R9, R0, RZ, 0x3c, !PT ;  /* 0x0000000009097212 */ /* 0x000fe200078e3cff */
[----:B------:R-:W-:Y:S01]  /*4b20*/  IMAD.U32 R2, RZ, RZ, UR5 ;  /* 0x00000005ff027e24 */ /* 0x000fe2000f8e00ff */
[----:B------:R-:W-:Y:S02]  /*4b30*/  @!UP0 UIADD3 UR26, UPT, UPT, UR34, 0x20, URZ ;  /* 0x00000020221a8890 */ /* 0x000fe4000fffe0ff */
[----:B------:R-:W-:Y:S01]  /*4b40*/  UMOV UR25, UR33 ;  /* 0x0000002100197c82 */ /* 0x000fe20008000000 */
[----:B------:R-:W-:Y:S01]  /*4b50*/  UMOV UR27, UR35 ;  /* 0x00000023001b7c82 */ /* 0x000fe20008000000 */
[----:B------:R-:W-:Y:S01]  /*4b60*/  @!UP0 UIADD3 UR8, UPT, UPT, UR21, 0x1200, URZ ;  /* 0x0000120015088890 */ /* 0x000fe2000fffe0ff */
[----:B------:R-:W-:Y:S01]  /*4b70*/  IMAD.U32 R3, RZ, RZ, UR4 ;  /* 0x00000004ff037e24 */ /* 0x000fe2000f8e00ff */
[----:B------:R-:W-:Y:S01]  /*4b80*/  @!P1 R2UR UR4, R2 ;  /* 0x00000000020492ca */ /* 0x000fe200000e0000 */
[----:B------:R-:W-:Y:S01]  /*4b90*/  @!UP0 UIADD3 UR10, UPT, UPT, UR34, 0x40, URZ ;  /* 0x00000040220a8890 */ /* 0x000fe2000fffe0ff */
[----:B------:R-:W-:Y:S02]  /*4ba0*/  UMOV UR9, UR33 ;  /* 0x0000002100097c82 */ /* 0x000fe40008000000 */
[----:B------:R-:W-:Y:S01]  /*4bb0*/  @!P1 R2UR UR5, R3 ;  /* 0x00000000030592ca */ /* 0x000fe200000e0000 */
[----:B------:R-:W-:Y:S01]  /*4bc0*/  UMOV UR11, UR35 ;  /* 0x00000023000b7c82 */ /* 0x000fe20008000000 */
[----:B------:R-:W-:Y:S02]  /*4bd0*/  @!UP0 UIADD3 UR16, UPT, UPT, UR21, 0x1a00, URZ ;  /* 0x00001a0015108890 */ /* 0x000fe4000fffe0ff */
[----:B------:R-:W-:Y:S01]  /*4be0*/  @!UP0 UIADD3 UR18, UPT, UPT, UR34, 0x60, URZ ;  /* 0x0000006022128890 */ /* 0x000fe2000fffe0ff */
[----:B------:R-:W-:Y:S01]  /*4bf0*/  UMOV UR17, UR33 ;  /* 0x0000002100117c82 */ /* 0x000fe20008000000 */
[----:B------:R-:W-:Y:S01]  /*4c00*/  UMOV UR19, UR35 ;  /* 0x0000002300137c82 */ /* 0x000fe20008000000 */
[----:B------:R-:W-:Y:S02]  /*4c10*/  UIADD3 UR46, UPT, UPT, UR13, UR57, URZ ;  /* 0x000000390d2e7290 */ /* 0x000fe4000fffe0ff */
[----:B------:R-:W-:Y:S04]  /*4c20*/  UIADD3 UR45, UPT, UPT, UR14, UR60, URZ ;  /* 0x0000003c0e2d7290 */ /* 0x000fe8000fffe0ff */
[----:B------:R2:W-:Y:S01]  /*4c30*/  @!UP1 UTMALDG.3D [UR32], [UR4], desc[UR6] ;  /* 0x00000620040095b4 */ /* 0x0005e20008011000 */
[----:B------:R-:W-:Y:S05]  /*4c40*/  VOTEU.ALL UP1, P1 ;  /* 0x0000000000ff7886 */ /* 0x000fea0000820000 */
[----:B------:R-:W-:Y:S01]  /*4c50*/  @!UP1 UTMALDG.3D [UR24], [UR4], desc[UR6] ;  /* 0x00000618040095b4 */ /* 0x000fe20008011000 */
[----:B------:R-:W-:Y:S05]  /*4c60*/  VOTEU.ALL UP1, P1 ;  /* 0x0000000000ff7886 */ /* 0x000fea0000820000 */
[----:B------:R3:W-:Y:S01]  /*4c70*/  @!UP1 UTMALDG.3D [UR8], [UR4], desc[UR6] ;  /* 0x00000608040095b4 */ /* 0x0007e20008011000 */
[----:B------:R-:W-:Y:S01]  /*4c80*/  UPLOP3.LUT UP1, UPT, UPT, UPT, UPT, 0x80, 0x8 ;  /* 0x000000000008789c */ /* 0x000fe20003f2f070 */
[----:B--2---:R-:W-:Y:S01]  /*4c90*/  UMOV UR36, UR29 ;  /* 0x0000001d00247c82 */ /* 0x004fe20008000000 */
[----:B---3--:R-:W-:Y:S02]  /*4ca0*/  @!UP0 UIADD3 UR8, UPT, UPT, UR21, 0x2200, URZ ;  /* 0x0000220015088890 */ /* 0x008fe4000fffe0ff */
[----:B------:R-:W-:Y:S01]  /*4cb0*/  @!UP0 UIADD3 UR10, UPT, UPT, UR34, 0x80, URZ ;  /* 0x00000080220a8890 */ /* 0x000fe2000fffe0ff */
[----:B------:R-:W-:Y:S05]  /*4cc0*/  VOTEU.ALL UP0, P1 ;  /* 0x0000000000ff7886 */ /* 0x000fea0000800000 */
[----:B------:R2:W-:Y:S01]  /*4cd0*/  @!UP0 UTMALDG.3D [UR16], [UR4], desc[UR6] ;  /* 0x00000610040085b4 */ /* 0x0005e20008011000 */
[----:B------:R-:W-:Y:S05]  /*4ce0*/  VOTEU.ALL UP0, P1 ;  /* 0x0000000000ff7886 */ /* 0x000fea0000800000 */
[----:B------:R2:W-:Y:S01]  /*4cf0*/  @!UP0 UTMALDG.3D [UR8], [UR4], desc[UR6] ;  /* 0x00000608040085b4 */ /* 0x0005e20008011000 */
[----:B------:R2:W-:Y:S01]  /*4d00*/  @!P1 SYNCS.ARRIVE.TRANS64.RED.A0TR RZ, [UR21+0x70], R8 ;  /* 0x00007008ffff99a7 */ /* 0x0005e20008300415 */
[----:B------:R-:W-:Y:S01]  /*4d10*/  SYNCS.ARRIVE.TRANS64.RED.A1T0 RZ, [UR47], RZ ;  /* 0x000000ffffff79a7 */ /* 0x000fe2000810042f */
[----:B------:R-:W-:Y:S05]  /*4d20*/  BRA.U UP3, `(.L_x_85) ;  /* 0xfffffff503187547 */ /* 0x000fea000b83ffff */
[----:B------:R-:W-:Y:S07]  /*4d30*/  MOV R0, UR21 ;  /* 0x0000001500007c02 */ /* 0x000fee0008000f00 */
.L_x_86:
[----:B---3--:R-:W-:-:S04]  /*4d40*/  SHF.L.U32 R3, R11, 0x1f, RZ ;  /* 0x0000001f0b037819 */ /* 0x008fc800000006ff */
[----:B------:R3:W4:Y:S03]  /*4d50*/  SYNCS.PHASECHK.TRANS64.TRYWAIT P0, [R0+URZ+0x78], R3 ;  /* 0x00007803000075a7 */ /* 0x00072600080011ff */
[----:B----4-:R-:W-:Y:S05]  /*4d60*/  @!P0 NANOSLEEP.SYNCS 0x989680 ;  /* 0x009896800000895d */ /* 0x010fea0003900000 */
[----:B------:R-:W4:Y:S02]  /*4d70*/  @!P0 SYNCS.PHASECHK.TRANS64 P0, [R0+URZ+0x78], R3 ;  /* 0x00007803000085a7 */ /* 0x000f2400080010ff */
[----:B-12-4-:R-:W-:Y:S05]  /*4d80*/  @P0 EXIT ;  /* 0x000000000000094d */ /* 0x016fea0003800000 */
[----:B------:R-:W-:Y:S05]  /*4d90*/  BRA `(.L_x_86) ;  /* 0xfffffffc00e87947 */ /* 0x000fea000383ffff */
.L_x_77:
[----:B------:R-:W-:-:S06]  /*4da0*/  UISETP.GE.AND UP0, UPT, UR20, 0x4, UPT ;  /* 0x000000041400788c */ /* 0x000fcc000bf06270 */
[----:B------:R-:W-:-:S13]  /*4db0*/  PLOP3.LUT P0, PT, PT, PT, UP0, 0x80, 0x8 ;  /* 0x000000000008781c */ /* 0x000fda0003f0f008 */
[----:B-1----:R-:W-:Y:S05]  /*4dc0*/  @!P0 EXIT ;  /* 0x000000000000894d */ /* 0x002fea0003800000 */
[----:B------:R-:W-:Y:S01]  /*4dd0*/  BAR.SYNC.DEFER_BLOCKING 0x6, 0xa0 ;  /* 0x0182800000007b1d */ /* 0x000fe20000010000 */
[C---:B------:R-:W-:Y:S01]  /*4de0*/  IMAD.SHL.U32 R6, R186.reuse, 0x20, RZ ;  /* 0x00000020ba067824 */ /* 0x040fe200078e00ff */
[----:B------:R-:W-:Y:S01]  /*4df0*/  CS2R R200, SRZ ;  /* 0x0000000000c87805 */ /* 0x000fe2000001ff00 */
[C---:B------:R-:W-:Y:S01]  /*4e00*/  IMAD.SHL.U32 R187, R186.reuse, 0x10, RZ ;  /* 0x00000010babb7824 */ /* 0x040fe200078e00ff */
[----:B------:R-:W-:Y:S01]  /*4e10*/  CS2R R198, SRZ ;  /* 0x0000000000c67805 */ /* 0x000fe2000001ff00 */
[----:B------:R-:W-:Y:S01]  /*4e20*/  IMAD.U32 R2, R186, 0x10000, RZ ;  /* 0x00010000ba027824 */ /* 0x000fe200078e00ff */
[----:B------:R-:W-:Y:S02]  /*4e30*/  UMOV UR44, 0x400 ;  /* 0x00000400002c7882 */ /* 0x000fe40000000000 */
[----:B------:R-:W1:Y:S01]  /*4e40*/  LDC.64 R182, c[0x0][0x888] ;  /* 0x00022200ffb67b82 */ /* 0x000e620000000a00 */
[----:B------:R-:W-:Y:S01]  /*4e50*/  ULEA UR44, UR47, UR44, 0x18 ;  /* 0x0000002c2f2c7291 */ /* 0x000fe2000f8ec0ff */
[----:B------:R-:W-:Y:S01]  /*4e60*/  LOP3.LUT R5, R6, 0x80, RZ, 0xc0, !PT ;  /* 0x0000008006057812 */ /* 0x000fe200078ec0ff */
[----:B------:R-:W-:Y:S01]  /*4e70*/  IMAD.SHL.U32 R4, R186, 0x4, RZ ;  /* 0x00000004ba047824 */ /* 0x000fe200078e00ff */
[----:B------:R-:W-:Y:S01]  /*4e80*/  LOP3.LUT R187, R187, 0x600, RZ, 0xc0, !PT ;  /* 0x00000600bbbb7812 */ /* 0x000fe200078ec0ff */
[----:B------:R-:W-:Y:S01]  /*4e90*/  UIADD3 UR4, UPT, UPT, UR44, 0x2a00, URZ ;  /* 0x00002a002c047890 */ /* 0x000fe2000fffe0ff */
[----:B------:R-:W-:Y:S01]  /*4ea0*/  LOP3.LUT R5, R5, 0x10, R186, 0xf8, !PT ;  /* 0x0000001005057812 */ /* 0x000fe200078ef8ba */
[----:B------:R-:W-:Y:S01]  /*4eb0*/  IMAD.MOV.U32 R88, RZ, RZ, RZ ;  /* 0x000000ffff587224 */ /* 0x000fe200078e00ff */
[----:B------:R-:W2:Y:S01]  /*4ec0*/  LDC.64 R184, c[0x0][0x890] ;  /* 0x00022400ffb87b82 */ /* 0x000ea20000000a00 */
[----:B------:R-:W-:Y:S01]  /*4ed0*/  LOP3.LUT R187, R187, 0x60, R6, 0xf8, !PT ;  /* 0x00000060bbbb7812 */ /* 0x000fe200078ef806 */
[----:B------:R-:W3:Y:S01]  /*4ee0*/  LDCU UR50, c[0x0][0x370] ;  /* 0x00006e00ff3277ac */ /* 0x000ee20008000800 */
[----:B------:R-:W-:Y:S01]  /*4ef0*/  LOP3.LUT R2, R2, 0x600000, RZ, 0xc0, !PT ;  /* 0x0060000002027812 */ /* 0x000fe200078ec0ff */
[----:B------:R-:W-:Y:S01]  /*4f00*/  IMAD.U32 R202, RZ, RZ, UR4 ;  /* 0x00000004ffca7e24 */ /* 0x000fe2000f8e00ff */
[----:B------:R-:W-:Y:S01]  /*4f10*/  LOP3.LUT R4, R5, 0x10, R4, 0x78, !PT ;  /* 0x0000001005047812 */ /* 0x000fe200078e7804 */
[----:B------:R-:W4:Y:S01]  /*4f20*/  LDCU.64 UR62, c[0x0][0x348] ;  /* 0x00006900ff3e77ac */ /* 0x000f220008000a00 */
[----:B------:R-:W-:Y:S01]  /*4f30*/  LOP3.LUT R187, R187, 0x100, R6, 0xf8, !PT ;  /* 0x00000100bbbb7812 */ /* 0x000fe200078ef806 */
[----:B------:R-:W1:Y:S01]  /*4f40*/  LDC.64 R180, c[0x0][0x8b0] ;  /* 0x00022c00ffb47b82 */ /* 0x000e620000000a00 */
[----:B------:R-:W3:Y:S01]  /*4f50*/  LDS R3, [UR44+0x140] ;  /* 0x0001402cff037984 */ /* 0x000ee20008000800 */
[----:B------:R-:W1:Y:S01]  /*4f60*/  LDCU UR43, c[0x0][0xb0c] ;  /* 0x00016180ff2b77ac */ /* 0x000e620008000800 */
[----:B------:R-:W-:Y:S01]  /*4f70*/  LOP3.LUT R187, R187, R4, RZ, 0xfc, !PT ;  /* 0x00000004bbbb7212 */ /* 0x000fe200078efcff */
[----:B------:R-:W1:Y:S04]  /*4f80*/  LDCU UR39, c[0x0][0xb30] ;  /* 0x00016600ff2777ac */ /* 0x000e680008000800 */
[----:B------:R-:W1:Y:S01]  /*4f90*/  LDC.64 R174, c[0x0][0x8a8] ;  /* 0x00022a00ffae7b82 */ /* 0x000e620000000a00 */
[----:B------:R-:W1:Y:S01]  /*4fa0*/  LDCU.64 UR58, c[0x0][0x888] ;  /* 0x00011100ff3a77ac */ /* 0x000e620008000a00 */
[----:B------:R-:W1:Y:S01]  /*4fb0*/  LDCU.64 UR40, c[0x0][0xb28] ;  /* 0x00016500ff2877ac */ /* 0x000e620008000a00 */
[----:B------:R-:W1:Y:S01]  /*4fc0*/  LDCU.128 UR52, c[0x0][0xb10] ;  /* 0x00016200ff3477ac */ /* 0x000e620008000c00 */
[----:B------:R-:W1:Y:S01]  /*4fd0*/  LDCU UR49, c[0x0][0x374] ;  /* 0x00006e80ff3177ac */ /* 0x000e620008000800 */
[----:B------:R-:W-:Y:S01]  /*4fe0*/  UIADD3 UR56, UPT, UPT, UR44, 0x200, URZ ;  /* 0x000002002c387890 */ /* 0x000fe2000fffe0ff */
[----:B--234-:R-:W-:-:S11]  /*4ff0*/  IMAD.IADD R2, R3, 0x1, R2 ;  /* 0x0000000103027824 */ /* 0x01cfd600078e0202 */
.L_x_108:
[----:B------:R-:W-:Y:S02]  /*5000*/  LEA R8, R198, UR44, 0x3 ;  /* 0x0000002cc6087c11 */ /* 0x000fe4000f8e18ff */
[----:B------:R-:W-:Y:S02]  /*5010*/  SHF.L.U32 R3, R200, 0x1f, RZ ;  /* 0x0000001fc8037819 */ /* 0x000fe400000006ff */
[----:B------:R-:W-:Y:S02]  /*5020*/  LEA R5, R198, UR44, 0x4 ;  /* 0x0000002cc6057c11 */ /* 0x000fe4000f8e20ff */
[----:B--2---:R-:W2:Y:S02]  /*5030*/  SYNCS.PHASECHK.TRANS64.TRYWAIT P0, [R8+URZ+0x90], R3 ;  /* 0x00009003080075a7 */ /* 0x004ea400080011ff */
[----:B-12---:R-:W-:Y:S05]  /*5040*/  @!P0 BRA `(.L_x_87) ;  /* 0x0000003800488947 */ /* 0x006fea0003800000 */
.L_x_146:
        /* <DEDUP_REMOVED lines=11> */
[----:B------:R-:W-:Y:S01]  /*5100*/  PLOP3.LUT P0, PT, PT, PT, UP1, 0x80, 0x8 ;  /* 0x000000000008781c */ /* 0x000fe20003f0f018 */
[----:B------:R-:W-:Y:S11]  /*5110*/  UP2UR UR48, UPR, URZ, 0x2 ;  /* 0x00000002ff307883 */ /* 0x000ff60008000000 */
[----:B------:R-:W-:Y:S01]  /*5120*/  @!UPT UIADD3 URZ, UPT, UPT, URZ, URZ, URZ ;  /* 0x000000fffffff290 */ /* 0x000fe2000fffe0ff */
[----:B------:R-:W-:Y:S02]  /*5130*/  @P0 SHF.R.U32.HI R0, RZ, 0x10, R5 ;  /* 0x00000010ff000819 */ /* 0x000fe40000011605 */
[----:B--2---:R-:W-:Y:S02]  /*5140*/  @P0 MOV R3, R4 ;  /* 0x0000000400030202 */ /* 0x004fe40000000f00 */
        /* <DEDUP_REMOVED lines=11> */
[----:B------:R-:W3:Y:S01]  /*5200*/  LDCU UR12, c[0x0][0xb20] ;  /* 0x00016400ff0c77ac */ /* 0x000ee20008000800 */
[----:B-1----:R-:W-:Y:S02]  /*5210*/  UIMAD.WIDE.U32 UR4, UR49, UR55, URZ ;  /* 0x00000037310472a5 */ /* 0x002fe4000f8e00ff */
[----:B------:R-:W-:Y:S02]  /*5220*/  UIMAD.WIDE.U32 UR6, UR50, UR52, URZ ;  /* 0x00000034320672a5 */ /* 0x000fe4000f8e00ff */
[----:B------:R-:W-:Y:S02]  /*5230*/  UISETP.NE.AND UP0, UPT, UR54, 0x1, UPT ;  /* 0x000000013600788c */ /* 0x000fe4000bf05270 */
[----:B------:R-:W-:Y:S02]  /*5240*/  UIMAD.WIDE.U32 UR8, UR37, UR55, URZ ;  /* 0x00000037250872a5 */ /* 0x000fe4000f8e00ff */
[----:B------:R-:W-:Y:S02]  /*5250*/  UIMAD.WIDE.U32 UR10, UR38, UR52, URZ ;  /* 0x00000034260a72a5 */ /* 0x000fe4000f8e00ff */
[----:B------:R-:W-:Y:S02]  /*5260*/  UISETP.NE.AND UP1, UPT, UR43, 0x1, UPT ;  /* 0x000000012b00788c */ /* 0x000fe4000bf25270 */
[----:B------:R-:W-:Y:S01]  /*5270*/  UISETP.NE.AND UP2, UPT, UR42, 0x1, UPT ;  /* 0x000000012a00788c */ /* 0x000fe2000bf45270 */
[----:B------:R-:W-:Y:S02]  /*5280*/  UMOV UR4, UR5 ;  /* 0x0000000500047c82 */ /* 0x000fe40008000000 */
[----:B---3--:R-:W-:Y:S03]  /*5290*/  USHF.R.U32.HI UR5, URZ, UR12, UR4 ;  /* 0x0000000cff057299 */ /* 0x008fe60008011604 */
[----:B------:R-:W-:Y:S02]  /*52a0*/  UMOV UR4, UR7 ;  /* 0x0000000700047c82 */ /* 0x000fe40008000000 */
[----:B------:R-:W-:Y:S02]  /*52b0*/  USHF.R.U32.HI UR7, URZ, UR53, UR4 ;  /* 0x00000035ff077299 */ /* 0x000fe40008011604 */
[----:B------:R-:W-:Y:S02]  /*52c0*/  USEL UR4, UR49, UR5, !UP0 ;  /* 0x0000000531047287 */ /* 0x000fe4000c000000 */
[----:B------:R-:W-:Y:S01]  /*52d0*/  USEL UR7, UR50, UR7, !UP1 ;  /* 0x0000000732077287 */ /* 0x000fe2000c800000 */
[----:B------:R-:W-:Y:S01]  /*52e0*/  UMOV UR5, UR9 ;  /* 0x0000000900057c82 */ /* 0x000fe20008000000 */
[----:B------:R-:W-:Y:S02]  /*52f0*/  UIMAD.WIDE.U32 UR8, UR4, UR40, URZ ;  /* 0x00000028040872a5 */ /* 0x000fe4000f8e00ff */
[----:B------:R-:W-:Y:S03]  /*5300*/  USHF.R.U32.HI UR6, URZ, UR12, UR5 ;  /* 0x0000000cff067299 */ /* 0x000fe60008011605 */
[----:B------:R-:W-:Y:S01]  /*5310*/  UMOV UR5, UR11 ;  /* 0x0000000b00057c82 */ /* 0x000fe20008000000 */
[----:B------:R-:W-:Y:S02]  /*5320*/  UIMAD.WIDE.U32 UR10, UR7, UR40, URZ ;  /* 0x00000028070a72a5 */ /* 0x000fe4000f8e00ff */
[----:B------:R-:W-:Y:S02]  /*5330*/  USHF.R.U32.HI UR12, URZ, UR53, UR5 ;  /* 0x00000035ff0c7299 */ /* 0x000fe40008011605 */
[----:B------:R-:W-:Y:S01]  /*5340*/  USEL UR6, UR37, UR6, !UP0 ;  /* 0x0000000625067287 */ /* 0x000fe2000c000000 */
[----:B------:R-:W-:Y:S02]  /*5350*/  UMOV UR5, UR9 ;  /* 0x0000000900057c82 */ /* 0x000fe40008000000 */
[----:B------:R-:W-:Y:S01]  /*5360*/  UMOV UR10, UR11 ;  /* 0x0000000b000a7c82 */ /* 0x000fe20008000000 */
[----:B------:R-:W-:Y:S02]  /*5370*/  @UP2 USHF.R.U32.HI UR4, URZ, UR41, UR5 ;  /* 0x00000029ff042299 */ /* 0x000fe40008011605 */
[----:B------:R-:W-:Y:S02]  /*5380*/  @UP2 USHF.R.U32.HI UR7, URZ, UR41, UR10 ;  /* 0x00000029ff072299 */ /* 0x000fe4000801160a */
[----:B------:R-:W-:Y:S02]  /*5390*/  UIMAD UR4, UR42, UR4, URZ ;  /* 0x000000042a0472a4 */ /* 0x000fe4000f8e02ff */
[----:B------:R-:W-:Y:S02]  /*53a0*/  UIMAD.WIDE.U32 UR10, UR6, UR40, URZ ;  /* 0x00000028060a72a5 */ /* 0x000fe4000f8e00ff */
[----:B------:R-:W-:Y:S02]  /*53b0*/  USEL UR5, UR38, UR12, !UP1 ;  /* 0x0000000c26057287 */ /* 0x000fe4000c800000 */
[----:B------:R-:W-:Y:S02]  /*53c0*/  UIMAD UR8, UR42, UR7, URZ ;  /* 0x000000072a0872a4 */ /* 0x000fe4000f8e02ff */
[----:B------:R-:W-:Y:S03]  /*53d0*/  UISETP.GE.AND UP0, UPT, UR6, UR4, UPT ;  /* 0x000000040600728c */ /* 0x000fe6000bf06270 */
[----:B------:R-:W-:Y:S01]  /*53e0*/  UMOV UR4, UR11 ;  /* 0x0000000b00047c82 */ /* 0x000fe20008000000 */
[----:B------:R-:W-:Y:S02]  /*53f0*/  UISETP.GE.OR UP0, UPT, UR5, UR8, UP0 ;  /* 0x000000080500728c */ /* 0x000fe40008706670 */
[----:B------:R-:W-:Y:S02]  /*5400*/  USHF.R.U32.HI UR4, URZ, UR41, UR4 ;  /* 0x00000029ff047299 */ /* 0x000fe40008011604 */
[----:B------:R-:W-:Y:S02]  /*5410*/  UIMAD.WIDE.U32 UR8, UR5, UR40, URZ ;  /* 0x00000028050872a5 */ /* 0x000fe4000f8e00ff */
[----:B------:R-:W-:Y:S02]  /*5420*/  USEL UR11, UR6, UR4, !UP2 ;  /* 0x00000004060b7287 */ /* 0x000fe4000d000000 */
[----:B------:R-:W-:Y:S02]  /*5430*/  UIADD3 UR8, UPT, UPT, -UR5, URZ, URZ ;  /* 0x000000ff05087290 */ /* 0x000fe4000fffe1ff */
[----:B------:R-:W-:Y:S01]  /*5440*/  UIADD3 UR10, UPT, UPT, -UR11, URZ, URZ ;  /* 0x000000ff0b0a7290 */ /* 0x000fe2000fffe1ff */
[----:B------:R-:W-:Y:S01]  /*5450*/  @!UP0 UMOV UR4, UR9 ;  /* 0x0000000900048c82 */ /* 0x000fe20008000000 */
[----:B------:R-:W-:Y:S02]  /*5460*/  UIADD3 UR9, UPT, UPT, -UR6, URZ, URZ ;  /* 0x000000ff06097290 */ /* 0x000fe4000fffe1ff */
[----:B------:R-:W-:Y:S02]  /*5470*/  @!UP0 USHF.R.U32.HI UR4, URZ, UR41, UR4 ;  /* 0x00000029ff048299 */ /* 0x000fe40008011604 */
[----:B------:R-:W-:Y:S02]  /*5480*/  UIMAD UR10, UR42, UR10, UR6 ;  /* 0x0000000a2a0a72a4 */ /* 0x000fe4000f8e0206 */
[----:B------:R-:W-:Y:S04]  /*5490*/  @!UP0 USEL UR4, UR5, UR4, !UP2 ;  /* 0x0000000405048287 */ /* 0x000fe8000d000000 */
[----:B------:R-:W-:Y:S02]  /*54a0*/  @!UP0 UIMAD UR10, UR7, UR10, UR4 ;  /* 0x0000000a070a82a4 */ /* 0x000fe4000f8e0204 */
[----:B------:R-:W-:Y:S02]  /*54b0*/  @!UP0 UIADD3 UR11, UPT, UPT, UR11, -UR4, URZ ;  /* 0x800000040b0b8290 */ /* 0x000fe4000fffe0ff */
[----:B------:R-:W-:Y:S02]  /*54c0*/  UIMAD UR7, UR43, UR8, UR38 ;  /* 0x000000082b0772a4 */ /* 0x000fe4000f8e0226 */
[----:B------:R-:W-:Y:S02]  /*54d0*/  @!UP0 UIMAD UR6, UR11, UR42, UR5 ;  /* 0x0000002a0b0682a4 */ /* 0x000fe4000f8e0205 */
[----:B------:R-:W-:Y:S01]  /*54e0*/  UIMAD UR4, UR54, UR9, UR37 ;  /* 0x00000009360472a4 */ /* 0x000fe2000f8e0225 */
[----:B------:R-:W-:Y:S02]  /*54f0*/  @!UP0 UMOV UR5, UR10 ;  /* 0x0000000a00058c82 */ /* 0x000fe40008000000 */
[----:B------:R-:W-:Y:S02]  /*5500*/  UIMAD UR38, UR5, UR43, UR7 ;  /* 0x0000002b052672a4 */ /* 0x000fe4000f8e0207 */
[----:B------:R-:W-:Y:S11]  /*5510*/  UIMAD UR37, UR6, UR54, UR4 ;  /* 0x00000036062572a4 */ /* 0x000ff6000f8e0204 */
[----:B------:R-:W-:Y:S01]  /*5520*/  @!UPT UIADD3 URZ, UPT, UPT, URZ, URZ, URZ ;  /* 0x000000fffffff290 */ /* 0x000fe2000fffe0ff */
.L_x_88:
[----:B-1----:R-:W-:Y:S01]  /*5530*/  UISETP.NE.AND UP0, UPT, UR39, 0x1, UPT ;  /* 0x000000012700788c */ /* 0x002fe2000bf05270 */
[----:B------:R-:W-:Y:S10]  /*5540*/  IADD3 R198, PT, PT, R198, 0x1, RZ ;  /* 0x00000001c6c67810 */ /* 0x000ff40007ffe0ff */
[----:B------:R-:W1:Y:S01]  /*5550*/  @!UP0 LDCU.128 UR12, c[0x0][0xb10] ;  /* 0x00016200ff0c87ac */ /* 0x000e620008000c00 */
[----:B------:R-:W3:Y:S01]  /*5560*/  @!UP0 LDCU UR5, c[0x0][0xb0c] ;  /* 0x00016180ff0587ac */ /* 0x000ee20008000800 */
[----:B------:R-:W4:Y:S01]  /*5570*/  @!UP0 LDCU UR10, c[0x0][0xb20] ;  /* 0x00016400ff0a87ac */ /* 0x000f220008000800 */
[----:B-1----:R-:W-:Y:S02]  /*5580*/  UIMAD.WIDE.U32 UR8, UR38, UR12, URZ ;  /* 0x0000000c260872a5 */ /* 0x002fe4000f8e00ff */
[----:B------:R-:W-:Y:S02]  /*5590*/  UIMAD.WIDE.U32 UR6, UR37, UR15, URZ ;  /* 0x0000000f250672a5 */ /* 0x000fe4000f8e00ff */
[----:B------:R-:W-:Y:S03]  /*55a0*/  @!UP0 UISETP.NE.AND UP1, UPT, UR14, 0x1, UPT ;  /* 0x000000010e00888c */ /* 0x000fe6000bf25270 */
[----:B------:R-:W-:Y:S01]  /*55b0*/  @!UP0 UMOV UR4, UR9 ;  /* 0x0000000900048c82 */ /* 0x000fe20008000000 */
[----:B---3--:R-:W-:Y:S02]  /*55c0*/  @!UP0 UISETP.NE.AND UP2, UPT, UR5, 0x1, UPT ;  /* 0x000000010500888c */ /* 0x008fe4000bf45270 */
[----:B------:R-:W-:Y:S01]  /*55d0*/  @!UP0 USHF.R.U32.HI UR4, URZ, UR13, UR4 ;  /* 0x0000000dff048299 */ /* 0x000fe20008011604 */
[----:B------:R-:W-:Y:S02]  /*55e0*/  @!UP0 UMOV UR6, UR7 ;  /* 0x0000000700068c82 */ /* 0x000fe40008000000 */
[----:B----4-:R-:W-:Y:S02]  /*55f0*/  @!UP0 USHF.R.U32.HI UR6, URZ, UR10, UR6 ;  /* 0x0000000aff068299 */ /* 0x010fe40008011606 */
[----:B------:R-:W-:Y:S02]  /*5600*/  @!UP0 USEL UR7, UR38, UR4, !UP2 ;  /* 0x0000000426078287 */ /* 0x000fe4000d000000 */
[----:B------:R-:W-:Y:S04]  /*5610*/  @!UP0 USEL UR6, UR37, UR6, !UP1 ;  /* 0x0000000625068287 */ /* 0x000fe8000c800000 */
[----:B------:R-:W-:Y:S02]  /*5620*/  @!UP0 UIADD3 UR4, UPT, UPT, -UR7, UR6, URZ ;  /* 0x0000000607048290 */ /* 0x000fe4000fffe1ff */
[----:B------:R-:W-:Y:S02]  /*5630*/  @!UP0 UIADD3 UR6, UPT, UPT, UR7, -UR6, URZ ;  /* 0x8000000607068290 */ /* 0x000fe4000fffe0ff */
[----:B------:R-:W-:Y:S02]  /*5640*/  @!UP0 UIMAD UR38, UR4, UR5, UR38 ;  /* 0x00000005042682a4 */ /* 0x000fe4000f8e0226 */
[----:B------:R-:W-:Y:S02]  /*5650*/  @!UP0 UIMAD UR37, UR6, UR14, UR37 ;  /* 0x0000000e062582a4 */ /* 0x000fe4000f8e0225 */
[----:B------:R-:W-:Y:S09]  /*5660*/  ULOP3.LUT UP0, URZ, UR56, 0x90, URZ, 0xc0, !UPT ;  /* 0x0000009038ff7892 */ /* 0x000ff2000f80c0ff */
[----:B------:R-:W-:Y:S05]  /*5670*/  BRA.U !UP0, `(.L_x_89) ;  /* 0x0000000108407547 */ /* 0x000fea000b800000 */
[----:B------:R-:W1:Y:S01]  /*5680*/  LDCU.64 UR8, c[0x4][0x80] ;  /* 0x01001000ff0877ac */ /* 0x000e620008000a00 */
[----:B------:R-:W-:Y:S01]  /*5690*/  MOV R15, 0x0 ;  /* 0x00000000000f7802 */ /* 0x000fe20000000f00 */
[----:B------:R-:W-:Y:S02]  /*56a0*/  HFMA2 R12, -RZ, RZ, 0, 5.9604644775390625e-08 ;  /* 0x00000001ff0c7431 */ /* 0x000fe400000001ff */
[----:B------:R-:W-:Y:S02]  /*56b0*/  IMAD.MOV.U32 R8, RZ, RZ, 0x70 ;  /* 0x00000070ff087424 */ /* 0x000fe400078e00ff */
[----:B------:R-:W-:Y:S01]  /*56c0*/  IMAD.MOV.U32 R13, RZ, RZ, RZ ;  /* 0x000000ffff0d7224 */ /* 0x000fe200078e00ff */
[----:B------:R-:W3:Y:S01]  /*56d0*/  LDCU.64 UR6, c[0x4][0x88] ;  /* 0x01001100ff0677ac */ /* 0x000ee20008000a00 */
[----:B------:R-:W4:Y:S01]  /*56e0*/  LDC.64 R14, c[0x4][R15] ;  /* 0x010000000f0e7b82 */ /* 0x000f220000000a00 */
[----:B------:R-:W2:Y:S01]  /*56f0*/  LDCU.64 UR4, c[0x4][0x8] ;  /* 0x01000100ff0477ac */ /* 0x000ea20008000a00 */
[----:B-1----:R-:W-:Y:S01]  /*5700*/  MOV R5, UR9 ;  /* 0x0000000900057c02 */ /* 0x002fe20008000f00 */
[----:B------:R-:W-:Y:S01]  /*5710*/  IMAD.U32 R4, RZ, RZ, UR8 ;  /* 0x00000008ff047e24 */ /* 0x000fe2000f8e00ff */
[----:B---3--:R-:W-:Y:S01]  /*5720*/  MOV R7, UR7 ;  /* 0x0000000700077c02 */ /* 0x008fe20008000f00 */
[----:B------:R-:W-:Y:S01]  /*5730*/  IMAD.U32 R6, RZ, RZ, UR6 ;  /* 0x00000006ff067e24 */ /* 0x000fe2000f8e00ff */
[----:B--2---:R-:W-:Y:S01]  /*5740*/  MOV R11, UR5 ;  /* 0x00000005000b7c02 */ /* 0x004fe20008000f00 */
[----:B------:R-:W-:Y:S02]  /*5750*/  IMAD.U32 R10, RZ, RZ, UR4 ;  /* 0x00000004ff0a7e24 */ /* 0x000fe4000f8e00ff */
[----:B------:R-:W-:Y:S07]  /*5760*/  LEPC R20, `(.L_x_89) ;  /* 0x000000001014794e */ /* 0x000fee0000000000 */
[----:B----45:R-:W-:Y:S05]  /*5770*/  CALL.ABS.NOINC R14 ;  /* 0x000000000e007343 */ /* 0x030fea0003c00000 */
.L_x_89:
[----:B------:R-:W-:Y:S01]  /*5780*/  LOP3.LUT P0, RZ, R202, 0x90, RZ, 0xc0, !PT ;  /* 0x00000090caff7812 */ /* 0x000fe2000780c0ff */
[----:B------:R-:W-:Y:S11]  /*5790*/  BSSY.RECONVERGENT B6, `(.L_x_90) ;  /* 0x0000013000067945 */ /* 0x000ff60003800200 */
[----:B------:R-:W-:Y:S01]  /*57a0*/  @!UPT UIADD3 URZ, UPT, UPT, URZ, URZ, URZ ;  /* 0x000000fffffff290 */ /* 0x000fe2000fffe0ff */
[----:B------:R-:W-:Y:S05]  /*57b0*/  @!P0 BRA `(.L_x_91) ;  /* 0x0000000000408947 */ /* 0x000fea0003800000 */
        /* <DEDUP_REMOVED lines=16> */
.L_x_91:
[----:B------:R-:W-:Y:S05]  /*58c0*/  BSYNC.RECONVERGENT B6 ;  /* 0x0000000000067941 */ /* 0x000fea0003800200 */
.L_x_90:
[----:B------:R-:W-:Y:S01]  /*58d0*/  ISETP.NE.U32.AND P3, PT, R184, RZ, PT ;  /* 0x000000ffb800720c */ /* 0x000fe20003f65070 */
[----:B------:R-:W-:Y:S01]  /*58e0*/  UISETP.NE.AND UP1, UPT, UR61, URZ, UPT ;  /* 0x000000ff3d00728c */ /* 0x000fe2000bf25270 */
[----:B------:R-:W-:Y:S02]  /*58f0*/  ISETP.NE.U32.AND P4, PT, R180, RZ, PT ;  /* 0x000000ffb400720c */ /* 0x000fe40003f85070 */
[----:B------:R-:W-:Y:S02]  /*5900*/  ISETP.NE.AND.EX P3, PT, R185, RZ, PT, P3 ;  /* 0x000000ffb900720c */ /* 0x000fe40003f65330 */
[----:B------:R-:W-:Y:S02]  /*5910*/  PLOP3.LUT P1, PT, PT, PT, PT, 0x8, 0x80 ;  /* 0x000000000080781c */ /* 0x000fe40003f2e170 */
[----:B------:R-:W-:Y:S02]  /*5920*/  PLOP3.LUT P0, PT, PT, PT, UP1, 0x80, 0x8 ;  /* 0x000000000008781c */ /* 0x000fe40003f0f018 */
[----:B------:R-:W-:Y:S02]  /*5930*/  ISETP.NE.AND.EX P4, PT, R181, RZ, PT, P4 ;  /* 0x000000ffb500720c */ /* 0x000fe40003f85340 */
[----:B------:R-:W1:Y:S09]  /*5940*/  @UP1 LDCU.64 UR4, c[0x0][0x888] ;  /* 0x00011100ff0417ac */ /* 0x000e720008000a00 */
[----:B------:R-:W-:Y:S01]  /*5950*/  @P0 PLOP3.LUT P1, PT, P3, PT, PT, 0x80, 0x8 ;  /* 0x000000000008081c */ /* 0x000fe20001f2f070 */
[----:B-1----:R-:W-:Y:S04]  /*5960*/  @UP1 UISETP.NE.U32.AND UP0, UPT, UR4, URZ, UPT ;  /* 0x000000ff0400128c */ /* 0x002fe8000bf05070 */
[----:B------:R-:W-:Y:S04]  /*5970*/  @UP1 UISETP.NE.AND.EX UP0, UPT, UR5, URZ, UPT, UP0 ;  /* 0x000000ff0500128c */ /* 0x000fe8000bf05300 */
[----:B------:R-:W-:Y:S01]  /*5980*/  @UP1 USEL UR4, URZ, 0xffffffff, UP0 ;  /* 0xffffffffff041887 */ /* 0x000fe20008000000 */
[----:B------:R-:W-:Y:S11]  /*5990*/  @!P3 BRA `(.L_x_92) ;  /* 0x000000000030b947 */ /* 0x000ff60003800000 */
[----:B------:R-:W-:Y:S01]  /*59a0*/  ISETP.NE.U32.AND P2, PT, R182, RZ, PT ;  /* 0x000000ffb600720c */ /* 0x000fe20003f45070 */
[----:B------:R-:W1:Y:S01]  /*59b0*/  LDCU.64 UR6, c[0x0][0x358] ;  /* 0x00006b00ff0677ac */ /* 0x000e620008000a00 */
[----:B------:R-:W-:Y:S02]  /*59c0*/  IMAD.MOV.U32 R196, RZ, RZ, 0x1 ;  /* 0x00000001ffc47424 */ /* 0x000fe400078e00ff */
[----:B------:R-:W-:Y:S11]  /*59d0*/  ISETP.NE.AND.EX P2, PT, R183, RZ, PT, P2 ;  /* 0x000000ffb700720c */ /* 0x000ff60003f45320 */
[----:B------:R-:W-:Y:S02]  /*59e0*/  @!UPT UIADD3 URZ, UPT, UPT, URZ, URZ, URZ ;  /* 0x000000fffffff290 */ /* 0x000fe4000fffe0ff */
[----:B------:R-:W3:Y:S01]  /*59f0*/  @P2 LDC.64 R4, c[0x0][0x888] ;  /* 0x00022200ff042b82 */ /* 0x000ee20000000a00 */
[----:B--2---:R-:W-:Y:S04]  /*5a00*/  @P2 IMAD R0, R184, UR36, RZ ;  /* 0x00000024b8002c24 */ /* 0x004fe8000f8e02ff */
[----:B---3--:R-:W-:Y:S04]  /*5a10*/  @P2 IMAD.WIDE R4, R0, 0x4, R4 ;  /* 0x0000000400042825 */ /* 0x008fe800078e0204 */
[----:B------:R-:W-:Y:S01]  /*5a20*/  HFMA2 R0, -RZ, RZ, 0, 5.9604644775390625e-08 ;  /* 0x00000001ff007431 */ /* 0x000fe200000001ff */
[----:B-1---5:R1:W5:Y:S04]  /*5a30*/  @P2 LDG.E R94, desc[UR6][R4.64] ;  /* 0x00000006045e2981 */ /* 0x022368000c1e1900 */
[----:B------:R-:W-:Y:S01]  /*5a40*/  @!P2 PRMT R196, R0, 0x7610, R196 ;  /* 0x0000761000c4a816 */ /* 0x000fe200000000c4 */
[----:B-1----:R-:W3:Y:S06]  /*5a50*/  @!P2 LDC R94, c[0x0][0x880] ;  /* 0x00022000ff5eab82 */ /* 0x002eec0000000800 */
.L_x_92:
[----:B------:R-:W-:Y:S05]  /*5a60*/  @!P4 BRA `(.L_x_93) ;  /* 0x000000000024c947 */ /* 0x000fea0003800000 */
[----:B------:R-:W-:Y:S01]  /*5a70*/  ISETP.NE.U32.AND P2, PT, R174, RZ, PT ;  /* 0x000000ffae00720c */ /* 0x000fe20003f45070 */
[----:B------:R-:W1:Y:S03]  /*5a80*/  LDCU.64 UR6, c[0x0][0x358] ;  /* 0x00006b00ff0677ac */ /* 0x000e660008000a00 */
[----:B------:R-:W-:Y:S11]  /*5a90*/  ISETP.NE.AND.EX P2, PT, R175, RZ, PT, P2 ;  /* 0x000000ffaf00720c */ /* 0x000ff60003f45320 */
[----:B------:R-:W-:Y:S02]  /*5aa0*/  @!UPT UIADD3 URZ, UPT, UPT, URZ, URZ, URZ ;  /* 0x000000fffffff290 */ /* 0x000fe4000fffe0ff */
[----:B------:R-:W4:Y:S01]  /*5ab0*/  @P2 LDC.64 R4, c[0x0][0x8a8] ;  /* 0x00022a00ff042b82 */ /* 0x000f220000000a00 */
[----:B--2---:R-:W-:Y:S04]  /*5ac0*/  @P2 IMAD R0, R180, UR36, RZ ;  /* 0x00000024b4002c24 */ /* 0x004fe8000f8e02ff */
[----:B----4-:R-:W-:Y:S05]  /*5ad0*/  @P2 IMAD.WIDE R4, R0, 0x4, R4 ;  /* 0x0000000400042825 */ /* 0x010fea00078e0204 */
[----:B-1---5:R1:W5:Y:S02]  /*5ae0*/  @P2 LDG.E R89, desc[UR6][R4.64] ;  /* 0x0000000604592981 */ /* 0x022364000c1e1900 */
[----:B-1----:R-:W4:Y:S02]  /*5af0*/  @!P2 LDC R89, c[0x0][0x8a0] ;  /* 0x00022800ff59ab82 */ /* 0x002f240000000800 */
.L_x_93:
[----:B---3-5:R-:W-:Y:S01]  /*5b00*/  @P0 ISETP.NE.AND P4, PT, R94, RZ, PT ;  /* 0x000000ff5e00020c */ /* 0x028fe20003f85270 */
[----:B--2---:R-:W-:Y:S01]  /*5b10*/  IMAD.U32 R0, RZ, RZ, UR4 ;  /* 0x00000004ff007e24 */ /* 0x004fe2000f8e00ff */
[----:B------:R-:W-:Y:S01]  /*5b20*/  @P0 LOP3.LUT P2, RZ, R196, 0xff, RZ, 0xc0, !PT ;  /* 0x000000ffc4ff0812 */ /* 0x000fe2000784c0ff */
[----:B------:R-:W-:Y:S01]  /*5b30*/  BSSY B1, `(.L_x_94) ;  /* 0x0000041000017945 */ /* 0x000fe20003800000 */
[----:B------:R-:W-:Y:S02]  /*5b40*/  @P0 SEL R3, RZ, 0xffffffff, P4 ;  /* 0xffffffffff030807 */ /* 0x000fe40002000000 */
[----:B------:R-:W-:Y:S02]  /*5b50*/  CS2R R118, SRZ ;  /* 0x0000000000767805 */ /* 0x000fe4000001ff00 */
[----:B------:R-:W-:Y:S02]  /*5b60*/  LEA R16, R88, UR44, 0x3 ;  /* 0x0000002c58107c11 */ /* 0x000fe4000f8e18ff */
[----:B------:R-:W-:Y:S02]  /*5b70*/  CS2R R116, SRZ ;  /* 0x0000000000747805 */ /* 0x000fe4000001ff00 */
[----:B------:R-:W-:Y:S02]  /*5b80*/  @P1 SEL R3, R0, R3, !P2 ;  /* 0x0000000300031207 */ /* 0x000fe40005000000 */
[----:B------:R-:W-:Y:S02]  /*5b90*/  CS2R R114, SRZ ;  /* 0x0000000000727805 */ /* 0x000fe4000001ff00 */
[----:B------:R-:W-:Y:S02]  /*5ba0*/  SHF.L.U32 R9, R201, 0x1f, RZ ;  /* 0x0000001fc9097819 */ /* 0x000fe400000006ff */
[----:B------:R-:W-:Y:S02]  /*5bb0*/  CS2R R112, SRZ ;  /* 0x0000000000707805 */ /* 0x000fe4000001ff00 */
[----:B------:R-:W-:Y:S02]  /*5bc0*/  @P0 LOP3.LUT R3, R3, 0x1, RZ, 0xc0, !PT ;  /* 0x0000000103030812 */ /* 0x000fe400078ec0ff */
[----:B------:R-:W-:Y:S02]  /*5bd0*/  CS2R R110, SRZ ;  /* 0x00000000006e7805 */ /* 0x000fe4000001ff00 */
[----:B------:R-:W-:Y:S02]  /*5be0*/  PLOP3.LUT P5, PT, PT, PT, PT, 0x8, 0x80 ;  /* 0x000000000080781c */ /* 0x000fe40003fae170 */
[----:B------:R-:W-:Y:S02]  /*5bf0*/  CS2R R108, SRZ ;  /* 0x00000000006c7805 */ /* 0x000fe4000001ff00 */
[----:B------:R-:W-:Y:S02]  /*5c00*/  ISETP.NE.U32.OR P1, PT, R3, 0x1, !P0 ;  /* 0x000000010300780c */ /* 0x000fe40004725470 */
[----:B------:R-:W-:Y:S02]  /*5c10*/  CS2R R106, SRZ ;  /* 0x00000000006a7805 */ /* 0x000fe4000001ff00 */
[----:B------:R-:W-:Y:S02]  /*5c20*/  CS2R R104, SRZ ;  /* 0x0000000000687805 */ /* 0x000fe4000001ff00 */
[----:B------:R-:W-:Y:S02]  /*5c30*/  CS2R R102, SRZ ;  /* 0x0000000000667805 */ /* 0x000fe4000001ff00 */
[----:B------:R-:W-:Y:S05]  /*5c40*/  CS2R R100, SRZ ;  /* 0x0000000000647805 */ /* 0x000fea000001ff00 */
[----:B------:R-:W-:Y:S04]  /*5c50*/  @P1 SHF.L.U32 R4, R199, 0x1f, RZ ;  /* 0x0000001fc7041819 */ /* 0x000fe800000006ff */
[----:B------:R-:W1:Y:S01]  /*5c60*/  @P1 SYNCS.PHASECHK.TRANS64.TRYWAIT P0, [UR44+0x70], R4 ;  /* 0x00007004ff0015a7 */ /* 0x000e62000800112c */
[----:B------:R2:W3:Y:S01]  /*5c70*/  SYNCS.PHASECHK.TRANS64.TRYWAIT P4, [R16+URZ+0xb0], R9 ;  /* 0x0000b009100075a7 */ /* 0x0004e200080811ff */
[----:B-1----:R-:W-:Y:S01]  /*5c80*/  @P1 PLOP3.LUT P5, PT, P0, PT, PT, 0x8, 0x80 ;  /* 0x000000000080181c */ /* 0x002fe200007ae170 */
[----:B------:R-:W-:Y:S01]  /*5c90*/  @!UPT UIADD3 URZ, UPT, UPT, URZ, URZ, URZ ;  /* 0x000000fffffff290 */ /* 0x000fe2000fffe0ff */
[----:B--23--:R-:W-:Y:S11]  /*5ca0*/  @!P1 BRA `(.L_x_95) ;  /* 0x0000000000a49947 */ /* 0x00cff60003800000 */
[----:B------:R-:W-:Y:S01]  /*5cb0*/  ISETP.NE.U32.AND P0, PT, RZ, UR58, PT ;  /* 0x0000003aff007c0c */ /* 0x000fe2000bf05070 */
[----:B------:R-:W-:Y:S01]  /*5cc0*/  BSSY B0, `(.L_x_96) ;  /* 0x0000018000007945 */ /* 0x000fe20003800000 */
[----:B------:R-:W-:Y:S02]  /*5cd0*/  ISETP.NE.AND P2, PT, R94, RZ, PT ;  /* 0x000000ff5e00720c */ /* 0x000fe40003f45270 */
[----:B------:R-:W-:Y:S02]  /*5ce0*/  CS2R R102, SRZ ;  /* 0x0000000000667805 */ /* 0x000fe4000001ff00 */
[----:B------:R-:W-:Y:S02]  /*5cf0*/  ISETP.NE.AND.EX P0, PT, RZ, UR59, PT, P0 ;  /* 0x0000003bff007c0c */ /* 0x000fe4000bf05300 */
[----:B------:R-:W-:Y:S02]  /*5d00*/  CS2R R100, SRZ ;  /* 0x0000000000647805 */ /* 0x000fe4000001ff00 */
[----:B------:R-:W-:Y:S02]  /*5d10*/  LOP3.LUT P1, RZ, R196, 0xff, RZ, 0xc0, !PT ;  /* 0x000000ffc4ff7812 */ /* 0x000fe4000782c0ff */
[----:B------:R-:W-:Y:S02]  /*5d20*/  CS2R R106, SRZ ;  /* 0x00000000006a7805 */ /* 0x000fe4000001ff00 */
[----:B------:R-:W-:Y:S02]  /*5d30*/  SEL R0, RZ, 0xffffffff, P2 ;  /* 0xffffffffff007807 */ /* 0x000fe40001000000 */
[----:B------:R-:W-:Y:S02]  /*5d40*/  CS2R R104, SRZ ;  /* 0x0000000000687805 */ /* 0x000fe4000001ff00 */
[----:B------:R-:W-:Y:S02]  /*5d50*/  SEL R3, RZ, 0xffffffff, P0 ;  /* 0xffffffffff037807 */ /* 0x000fe40000000000 */
[----:B------:R-:W-:Y:S02]  /*5d60*/  CS2R R110, SRZ ;  /* 0x00000000006e7805 */ /* 0x000fe4000001ff00 */
[----:B------:R-:W-:Y:S02]  /*5d70*/  CS2R R108, SRZ ;  /* 0x00000000006c7805 */ /* 0x000fe4000001ff00 */
[----:B------:R-:W-:Y:S02]  /*5d80*/  CS2R R114, SRZ ;  /* 0x0000000000727805 */ /* 0x000fe4000001ff00 */
[----:B------:R-:W-:Y:S02]  /*5d90*/  @P3 SEL R0, R3, R0, !P1 ;  /* 0x0000000003003207 */ /* 0x000fe40004800000 */
[----:B------:R-:W-:Y:S02]  /*5da0*/  CS2R R112, SRZ ;  /* 0x0000000000707805 */ /* 0x000fe4000001ff00 */
[----:B------:R-:W-:Y:S02]  /*5db0*/  CS2R R118, SRZ ;  /* 0x0000000000767805 */ /* 0x000fe4000001ff00 */
[----:B------:R-:W-:Y:S02]  /*5dc0*/  CS2R R116, SRZ ;  /* 0x0000000000747805 */ /* 0x000fe4000001ff00 */
[----:B------:R-:W-:Y:S04]  /*5dd0*/  LOP3.LUT R0, R0, 0x1, RZ, 0xc0, !PT ;  /* 0x0000000100007812 */ /* 0x000fe800078ec0ff */
[----:B------:R-:W-:Y:S01]  /*5de0*/  ISETP.NE.U32.AND P0, PT, R0, 0x1, PT ;  /* 0x000000010000780c */ /* 0x000fe20003f05070 */
[----:B------:R-:W-:Y:S01]  /*5df0*/  @!UPT UIADD3 URZ, UPT, UPT, URZ, URZ, URZ ;  /* 0x000000fffffff290 */ /* 0x000fe2000fffe0ff */
[----:B------:R-:W-:Y:S11]  /*5e00*/  @!P5 BRA `(.L_x_97) ;  /* 0x00000000000cd947 */ /* 0x000ff60003800000 */
[----:B------:R-:W-:Y:S04]  /*5e10*/  SHF.L.U32 R3, R199, 0x1f, RZ ;  /* 0x0000001fc7037819 */ /* 0x000fe800000006ff */
[----:B------:R-:W1:Y:S02]  /*5e20*/  SYNCS.PHASECHK.TRANS64.TRYWAIT P1, [UR44+0x70], R3 ;  /* 0x00007003ff0075a7 */ /* 0x000e64000802112c */
[----:B-1----:R-:W-:Y:S05]  /*5e30*/  @!P1 BRA `(.L_x_98) ;  /* 0x0000002800e09947 */ /* 0x002fea0003800000 */
.L_x_97:
[----:B------:R-:W-:Y:S05]  /*5e40*/  BSYNC B0 ;  /* 0x0000000000007941 */ /* 0x000fea0003800000 */
.L_x_96:
[----:B------:R2:W3:Y:S01]  /*5e50*/  @P0 LDS.128 R100, [R187+UR44+0x200] ;  /* 0x0002002cbb640984 */ /* 0x0004e20008000c00 */
[----:B------:R-:W-:Y:S01]  /*5e60*/  UIADD3 UR4, UPT, UPT, UR44, 0x78, URZ ;  /* 0x000000782c047890 */ /* 0x000fe2000fffe0ff */
[----:B------:R-:W-:Y:S02]  /*5e70*/  LOP3.LUT R199, R199, 0x1, RZ, 0x3c, !PT ;  /* 0x00000001c7c77812 */ /* 0x000fe400078e3cff */
[----:B------:R2:W1:Y:S01]  /*5e80*/  @P0 LDS.128 R104, [R187+UR44+0xa00] ;  /* 0x000a002cbb680984 */ /* 0x0004620008000c00 */
[----:B------:R-:W-:Y:S03]  /*5e90*/  UPRMT UR4, UR47, 0x654, UR4 ;  /* 0x000006542f047896 */ /* 0x000fe60008000004 */
[----:B------:R2:W1:Y:S04]  /*5ea0*/  @P0 LDS.128 R108, [R187+UR44+0x1200] ;  /* 0x0012002cbb6c0984 */ /* 0x0004680008000c00 */
[----:B------:R2:W1:Y:S04]  /*5eb0*/  @P0 LDS.128 R112, [R187+UR44+0x1a00] ;  /* 0x001a002cbb700984 */ /* 0x0004680008000c00 */
[----:B------:R2:W1:Y:S01]  /*5ec0*/  @P0 LDS.128 R116, [R187+UR44+0x2200] ;  /* 0x0022002cbb740984 */ /* 0x0004620008000c00 */
[----:B------:R-:W-:Y:S01]  /*5ed0*/  @!PT LDS RZ, [RZ] ;  /* 0x00000000fffff984 */ /* 0x000fe20000000800 */
[----:B------:R-:W-:Y:S01]  /*5ee0*/  @!PT LDS RZ, [RZ] ;  /* 0x00000000fffff984 */ /* 0x000fe20000000800 */
[----:B------:R-:W-:Y:S01]  /*5ef0*/  @!PT LDS RZ, [RZ] ;  /* 0x00000000fffff984 */ /* 0x000fe20000000800 */
[----:B------:R-:W-:Y:S01]  /*5f00*/  @!PT LDS RZ, [RZ] ;  /* 0x00000000fffff984 */ /* 0x000fe20000000800 */
[----:B------:R5:W-:Y:S06]  /*5f10*/  MEMBAR.ALL.CTA ;  /* 0x0000000000007992 */ /* 0x000bec0000008000 */
[----:B-----5:R-:W5:Y:S02]  /*5f20*/  FENCE.VIEW.ASYNC.S ;  /* 0x00000000000073c6 */ /* 0x020f640000000000 */
[----:B-----5:R-:W-:Y:S01]  /*5f30*/  SYNCS.ARRIVE.TRANS64.RED.A1T0 RZ, [UR4], RZ ;  /* 0x000000ffffff79a7 */ /* 0x020fe20008100404 */
.L_x_95:
[----:B------:R-:W-:Y:S05]  /*5f40*/  BSYNC B1 ;  /* 0x0000000000017941 */ /* 0x000fea0003800000 */
.L_x_94:
[----:B-1----:R-:W-:Y:S04]  /*5f50*/  LEA.HI R0, R88, R88, RZ, 0x1 ;  /* 0x0000005858007211 */ /* 0x002fe800078f08ff */
[----:B------:R-:W-:Y:S02]  /*5f60*/  SHF.R.U32.HI R7, RZ, 0x1, R0 ;  /* 0x00000001ff077819 */ /* 0x000fe40000011600 */
[----:B------:R-:W-:Y:S03]  /*5f70*/  LOP3.LUT R5, R0, 0xffe, RZ, 0xc0, !PT ;  /* 0x00000ffe00057812 */ /* 0x000fe600078ec0ff */
[----:B------:R-:W-:Y:S02]  /*5f80*/  IMAD R3, R7, 0xa0, R2 ;  /* 0x000000a007037824 */ /* 0x000fe400078e0202 */
[----:B------:R-:W-:Y:S04]  /*5f90*/  IMAD.IADD R0, R88, 0x1, -R5 ;  /* 0x0000000158007824 */ /* 0x000fe800078e0a05 */
[----:B------:R-:W-:Y:S05]  /*5fa0*/  IMAD R90, R0, 0x100000, R3 ;  /* 0x00100000005a7824 */ /* 0x000fea00078e0203 */
[----:B------:R-:W-:Y:S04]  /*5fb0*/  SHF.R.U32.HI R4, RZ, 0x15, R90 ;  /* 0x00000015ff047819 */ /* 0x000fe8000001165a */
[----:B------:R-:W-:Y:S01]  /*5fc0*/  LOP3.LUT P0, RZ, R4, 0x3, R197, 0x48, !PT ;  /* 0x0000000304ff7812 */ /* 0x000fe200078048c5 */
[----:B------:R-:W-:Y:S01]  /*5fd0*/  @!UPT UIADD3 URZ, UPT, UPT, URZ, URZ, URZ ;  /* 0x000000fffffff290 */ /* 0x000fe2000fffe0ff */
[----:B------:R-:W-:Y:S11]  /*5fe0*/  @P4 BRA `(.L_x_99) ;  /* 0x0000000000084947 */ /* 0x000ff60003800000 */
[----:B------:R-:W1:Y:S02]  /*5ff0*/  SYNCS.PHASECHK.TRANS64.TRYWAIT P1, [R16+URZ+0xb0], R9 ;  /* 0x0000b009100075a7 */ /* 0x000e6400080211ff */
[----:B-1----:R-:W-:Y:S05]  /*6000*/  @!P1 BRA `(.L_x_100) ;  /* 0x0000002800849947 */ /* 0x002fea0003800000 */
.L_x_99:
[----:B------:R-:W-:Y:S05]  /*6010*/  @!P0 BRA `(.L_x_101) ;  /* 0x0000000000408947 */ /* 0x000fea0003800000 */
[----:B------:R-:W1:Y:S01]  /*6020*/  LDCU.64 UR8, c[0x4][0x70] ;  /* 0x01000e00ff0877ac */ /* 0x000e620008000a00 */
[----:B------:R-:W-:Y:S01]  /*6030*/  MOV R15, 0x0 ;  /* 0x00000000000f7802 */ /* 0x000fe20000000f00 */
[----:B------:R-:W-:Y:S02]  /*6040*/  HFMA2 R12, -RZ, RZ, 0, 5.9604644775390625e-08 ;  /* 0x00000001ff0c7431 */ /* 0x000fe400000001ff */
[----:B------:R-:W-:Y:S02]  /*6050*/  IMAD.MOV.U32 R8, RZ, RZ, 0x192 ;  /* 0x00000192ff087424 */ /* 0x000fe400078e00ff */
[----:B------:R-:W-:Y:S01]  /*6060*/  IMAD.MOV.U32 R13, RZ, RZ, RZ ;  /* 0x000000ffff0d7224 */ /* 0x000fe200078e00ff */
[----:B------:R-:W5:Y:S01]  /*6070*/  LDCU.64 UR6, c[0x4][0x78] ;  /* 0x01000f00ff0677ac */ /* 0x000f620008000a00 */
[----:B------:R-:W2:Y:S01]  /*6080*/  LDC.64 R14, c[0x4][R15] ;  /* 0x010000000f0e7b82 */ /* 0x000ea20000000a00 */
[----:B------:R-:W3:Y:S01]  /*6090*/  LDCU.64 UR4, c[0x4][0x10] ;  /* 0x01000200ff0477ac */ /* 0x000ee20008000a00 */
[----:B-1----:R-:W-:Y:S01]  /*60a0*/  MOV R5, UR9 ;  /* 0x0000000900057c02 */ /* 0x002fe20008000f00 */
[----:B------:R-:W-:Y:S01]  /*60b0*/  IMAD.U32 R4, RZ, RZ, UR8 ;  /* 0x00000008ff047e24 */ /* 0x000fe2000f8e00ff */
[----:B-----5:R-:W-:Y:S01]  /*60c0*/  MOV R7, UR7 ;  /* 0x0000000700077c02 */ /* 0x020fe20008000f00 */
[----:B------:R-:W-:Y:S01]  /*60d0*/  IMAD.U32 R6, RZ, RZ, UR6 ;  /* 0x00000006ff067e24 */ /* 0x000fe2000f8e00ff */
[----:B---3--:R-:W-:Y:S01]  /*60e0*/  MOV R11, UR5 ;  /* 0x00000005000b7c02 */ /* 0x008fe20008000f00 */
[----:B------:R-:W-:Y:S02]  /*60f0*/  IMAD.U32 R10, RZ, RZ, UR4 ;  /* 0x00000004ff0a7e24 */ /* 0x000fe4000f8e00ff */
[----:B------:R-:W-:Y:S07]  /*6100*/  LEPC R20, `(.L_x_101) ;  /* 0x000000001014794e */ /* 0x000fee0000000000 */
[----:B--2-4-:R-:W-:Y:S05]  /*6110*/  CALL.ABS.NOINC R14 ;  /* 0x000000000e007343 */ /* 0x014fea0003c00000 */
.L_x_101:
[----:B------:R-:W-:Y:S05]  /*6120*/  WARPSYNC.ALL ;  /* 0x0000000000007948 */ /* 0x000fea0003800000 */
[C---:B------:R-:W-:Y:S01]  /*6130*/  R2UR UR4, R90.reuse ;  /* 0x000000005a0472ca */ /* 0x040fe200000e0000 */
[----:B------:R-:W-:Y:S05]  /*6140*/  VIADD R0, R90, 0x20 ;  /* 0x000000205a007836 */ /* 0x000fea0000000000 */
[----:B------:R-:W-:Y:S04]  /*6150*/  SHF.R.U32.HI R0, RZ, 0x15, R0 ;  /* 0x00000015ff007819 */ /* 0x000fe80000011600 */
[----:B------:R-:W-:Y:S03]  /*6160*/  LOP3.LUT P0, RZ, R0, 0x3, R197, 0x48, !PT ;  /* 0x0000000300ff7812 */ /* 0x000fe600078048c5 */
[----:B------:R-:W1:Y:S01]  /*6170*/  LDTM.16dp32bit_t0_t15.x16 R72, tmem[UR4] ;  /* 0x00000004004879ee */ /* 0x000e620008a00000 */
[----:B------:R-:W1:Y:S09]  /*6180*/  LDTM.16dp32bit_t16_t31.x16 R72, tmem[UR4+0x10] ;  /* 0x00001004004879ee */ /* 0x000e720008a20000 */
[----:B-1----:R-:W-:Y:S05]  /*6190*/  @!P0 BRA `(.L_x_102) ;  /* 0x0000000000408947 */ /* 0x002fea0003800000 */
        /* <DEDUP_REMOVED lines=16> */
.L_x_102:
[----:B------:R-:W-:Y:S05]  /*62a0*/  WARPSYNC.ALL ;  /* 0x0000000000007948 */ /* 0x000fea0003800000 */
[C---:B------:R-:W-:Y:S01]  /*62b0*/  R2UR UR4, R90.reuse ;  /* 0x000000005a0472ca */ /* 0x040fe200000e0000 */
[----:B------:R-:W-:Y:S05]  /*62c0*/  VIADD R0, R90, 0x40 ;  /* 0x000000405a007836 */ /* 0x000fea0000000000 */
[----:B------:R-:W-:Y:S04]  /*62d0*/  SHF.R.U32.HI R0, RZ, 0x15, R0 ;  /* 0x00000015ff007819 */ /* 0x000fe80000011600 */
[----:B------:R-:W-:Y:S03]  /*62e0*/  LOP3.LUT P0, RZ, R0, 0x3, R197, 0x48, !PT ;  /* 0x0000000300ff7812 */ /* 0x000fe600078048c5 */
[----:B------:R-:W1:Y:S01]  /*62f0*/  LDTM.16dp32bit_t0_t15.x16 R56, tmem[UR4+0x20] ;  /* 0x00002004003879ee */ /* 0x000e620008a00000 */
        /* <DEDUP_REMOVED lines=18> */
.L_x_103:
        /* <DEDUP_REMOVED lines=24> */
.L_x_104:
        /* <DEDUP_REMOVED lines=24> */
.L_x_105:
[----:B------:R-:W-:Y:S01]  /*6720*/  LOP3.LUT P0, RZ, R186, 0x60, RZ, 0xc0, !PT ;  /* 0x00000060baff7812 */ /* 0x000fe2000780c0ff */
[----:B------:R-:W-:Y:S05]  /*6730*/  WARPSYNC.ALL ;  /* 0x0000000000007948 */ /* 0x000fea0003800000 */
[C---:B----4-:R-:W-:Y:S01]  /*6740*/  IMAD R0, R89.reuse, R72, RZ ;  /* 0x0000004859007224 */ /* 0x050fe200078e02ff */
[C---:B---3--:R-:W-:Y:S01]  /*6750*/  SHF.L.U32 R95, R100.reuse, 0x10, RZ ;  /* 0x00000010645f7819 */ /* 0x048fe200000006ff */
[C---:B------:R-:W-:Y:S01]  /*6760*/  IMAD R4, R89.reuse, R74, RZ ;  /* 0x0000004a59047224 */ /* 0x040fe200078e02ff */
[C---:B------:R-:W-:Y:S01]  /*6770*/  PRMT R93, R100.reuse, 0x8880, RZ ;  /* 0x00008880645d7816 */ /* 0x040fe200000000ff */
[C---:B------:R-:W-:Y:S01]  /*6780*/  IMAD R5, R89.reuse, R75, RZ ;  /* 0x0000004b59057224 */ /* 0x040fe200078e02ff */
[----:B------:R-:W-:Y:S01]  /*6790*/  SHF.L.U32 R97, R100, 0x8, RZ ;  /* 0x0000000864617819 */ /* 0x000fe200000006ff */
[----:B------:R-:W-:Y:S01]  /*67a0*/  IMAD R3, R89, R73, RZ ;  /* 0x0000004959037224 */ /* 0x000fe200078e02ff */
[----:B------:R-:W-:Y:S01]  /*67b0*/  SHF.R.S32.HI R95, RZ, 0x18, R95 ;  /* 0x00000018ff5f7819 */ /* 0x000fe2000001145f */
[----:B------:R-:W-:Y:S01]  /*67c0*/  IMAD R0, R93, R94, R0 ;  /* 0x0000005e5d007224 */ /* 0x000fe200078e0200 */
[----:B------:R-:W-:Y:S01]  /*67d0*/  SHF.R.S32.HI R97, RZ, 0x18, R97 ;  /* 0x00000018ff617819 */ /* 0x000fe20000011461 */
[----:B------:R-:W-:Y:S01]  /*67e0*/  IMAD R20, R89, R76, RZ ;  /* 0x0000004c59147224 */ /* 0x000fe200078e02ff */
[----:B------:R-:W-:Y:S01]  /*67f0*/  SHF.R.S32.HI R96, RZ, 0x18, R100 ;  /* 0x00000018ff607819 */ /* 0x000fe20000011464 */
[-C--:B------:R-:W-:Y:S01]  /*6800*/  IMAD R3, R95, R94.reuse, R3 ;  /* 0x0000005e5f037224 */ /* 0x080fe200078e0203 */
[----:B------:R-:W-:Y:S01]  /*6810*/  R2UR UR4, R90 ;  /* 0x000000005a0472ca */ /* 0x000fe200000e0000 */
[-C--:B------:R-:W-:Y:S01]  /*6820*/  IMAD R91, R97, R94.reuse, R4 ;  /* 0x0000005e615b7224 */ /* 0x080fe200078e0204 */
[----:B------:R-:W-:Y:S01]  /*6830*/  R2UR UR5, R16 ;  /* 0x00000000100572ca */ /* 0x000fe200000e0000 */
[----:B------:R-:W-:Y:S01]  /*6840*/  IMAD R92, R96, R94, R5 ;  /* 0x0000005e605c7224 */ /* 0x000fe200078e0205 */
[----:B------:R-:W-:Y:S01]  /*6850*/  PRMT R173, R101, 0x8880, RZ ;  /* 0x0000888065ad7816 */ /* 0x000fe200000000ff */
[----:B------:R-:W-:Y:S01]  /*6860*/  IMAD R21, R89, R77, RZ ;  /* 0x0000004d59157224 */ /* 0x000fe200078e02ff */
[----:B------:R-:W-:Y:S01]  /*6870*/  SHF.L.U32 R172, R101, 0x10, RZ ;  /* 0x0000001065ac7819 */ /* 0x000fe200000006ff */
[----:B------:R-:W-:Y:S01]  /*6880*/  IMAD R72, R89, R80, RZ ;  /* 0x0000005059487224 */ /* 0x000fe200078e02ff */
[----:B------:R-:W-:Y:S01]  /*6890*/  SHF.L.U32 R171, R101, 0x8, RZ ;  /* 0x0000000865ab7819 */ /* 0x000fe200000006ff */
[C---:B------:R-:W-:Y:S01]  /*68a0*/  IMAD R73, R89.reuse, R81, RZ ;  /* 0x0000005159497224 */ /* 0x040fe200078e02ff */
[----:B------:R-:W-:Y:S01]  /*68b0*/  MOV R93, R173 ;  /* 0x000000ad005d7202 */ /* 0x000fe20000000f00 */
[C---:B------:R-:W-:Y:S01]  /*68c0*/  IMAD R76, R89.reuse, R84, RZ ;  /* 0x00000054594c7224 */ /* 0x040fe200078e02ff */
[----:B------:R-:W-:Y:S01]  /*68d0*/  SHF.R.S32.HI R95, RZ, 0x18, R172 ;  /* 0x00000018ff5f7819 */ /* 0x000fe200000114ac */
[----:B------:R-:W-:Y:S01]  /*68e0*/  LDTM.16dp32bit_t0_t15.x16 R4, tmem[UR4+0x80] ;  /* 0x00008004000479ee */ /* 0x000fe20008a00000 */
[----:B------:R-:W1:Y:S01]  /*68f0*/  LDTM.16dp32bit_t16_t31.x16 R4, tmem[UR4+0x90] ;  /* 0x00009004000479ee */ /* 0x000e620008a20000 */
[----:B------:R-:W-:Y:S01]  /*6900*/  PRMT R170, R102, 0x8880, RZ ;  /* 0x0000888066aa7816 */ /* 0x000fe200000000ff */
[----:B------:R-:W-:Y:S01]  /*6910*/  IMAD R22, R89, R78, RZ ;  /* 0x0000004e59167224 */ /* 0x000fe200078e02ff */
[----:B------:R-:W-:Y:S01]  /*6920*/  SHF.R.S32.HI R97, RZ, 0x18, R171 ;  /* 0x00000018ff617819 */ /* 0x000fe200000114ab */
[----:B------:R-:W-:Y:S01]  /*6930*/  IMAD R20, R93, R94, R20 ;  /* 0x0000005e5d147224 */ /* 0x000fe200078e0214 */
[----:B------:R-:W-:Y:S01]  /*6940*/  SHF.R.S32.HI R98, RZ, 0x18, R101 ;  /* 0x00000018ff627819 */ /* 0x000fe20000011465 */
[----:B------:R-:W-:Y:S01]  /*6950*/  IMAD R23, R89, R79, RZ ;  /* 0x0000004f59177224 */ /* 0x000fe200078e02ff */
[----:B------:R-:W-:Y:S01]  /*6960*/  I2IP.S8.S32.SAT R176, R92, R91, RZ ;  /* 0x0000005b5cb07239 */ /* 0x000fe200000014ff */
[C---:B------:R-:W-:Y:S01]  /*6970*/  IMAD.U32 R166, R102.reuse, 0x10000, RZ ;  /* 0x0001000066a67824 */ /* 0x040fe200078e00ff */
[----:B------:R-:W-:Y:S01]  /*6980*/  MOV R91, R170 ;  /* 0x000000aa005b7202 */ /* 0x000fe20000000f00 */
[-C--:B------:R-:W-:Y:S01]  /*6990*/  IMAD R21, R95, R94.reuse, R21 ;  /* 0x0000005e5f157224 */ /* 0x080fe200078e0215 */
[----:B------:R-:W-:Y:S01]  /*69a0*/  SHF.L.U32 R163, R102, 0x8, RZ ;  /* 0x0000000866a37819 */ /* 0x000fe200000006ff */
[-C--:B------:R-:W-:Y:S01]  /*69b0*/  IMAD R22, R97, R94.reuse, R22 ;  /* 0x0000005e61167224 */ /* 0x080fe200078e0216 */
[----:B------:R-:W-:Y:S01]  /*69c0*/  SHF.R.S32.HI R92, RZ, 0x18, R166 ;  /* 0x00000018ff5c7819 */ /* 0x000fe200000114a6 */
[-C--:B------:R-:W-:Y:S01]  /*69d0*/  IMAD R23, R98, R94.reuse, R23 ;  /* 0x0000005e62177224 */ /* 0x080fe200078e0217 */
[----:B------:R-:W-:Y:S01]  /*69e0*/  PRMT R159, R103, 0x8880, RZ ;  /* 0x00008880679f7816 */ /* 0x000fe200000000ff */
[----:B------:R-:W-:Y:S01]  /*69f0*/  IMAD R72, R91, R94, R72 ;  /* 0x0000005e5b487224 */ /* 0x000fe200078e0248 */
[----:B------:R-:W-:Y:S01]  /*6a00*/  SHF.R.S32.HI R91, RZ, 0x18, R163 ;  /* 0x00000018ff5b7819 */ /* 0x000fe200000114a3 */
[C---:B------:R-:W-:Y:S01]  /*6a10*/  IMAD R74, R89.reuse, R82, RZ ;  /* 0x00000052594a7224 */ /* 0x040fe200078e02ff */
[----:B------:R-:W-:Y:S01]  /*6a20*/  SHF.R.S32.HI R99, RZ, 0x18, R102 ;  /* 0x00000018ff637819 */ /* 0x000fe20000011466 */
[----:B------:R-:W-:Y:S01]  /*6a30*/  IMAD R75, R89, R83, RZ ;  /* 0x00000053594b7224 */ /* 0x000fe200078e02ff */
[C---:B------:R-:W-:Y:S01]  /*6a40*/  SHF.L.U32 R158, R103.reuse, 0x10, RZ ;  /* 0x00000010679e7819 */ /* 0x040fe200000006ff */
[-C--:B------:R-:W-:Y:S01]  /*6a50*/  IMAD R73, R92, R94.reuse, R73 ;  /* 0x0000005e5c497224 */ /* 0x080fe200078e0249 */
[----:B------:R-:W-:Y:S01]  /*6a60*/  SHF.L.U32 R156, R103, 0x8, RZ ;  /* 0x00000008679c7819 */ /* 0x000fe200000006ff */
[-C--:B------:R-:W-:Y:S01]  /*6a70*/  IMAD R74, R91, R94.reuse, R74 ;  /* 0x0000005e5b4a7224 */ /* 0x080fe200078e024a */
[----:B------:R-:W-:Y:S01]  /*6a80*/  MOV R93, R159 ;  /* 0x0000009f005d7202 */ /* 0x000fe20000000f00 */
[----:B------:R-:W-:Y:S01]  /*6a90*/  IMAD R77, R89, R85, RZ ;  /* 0x00000055594d7224 */ /* 0x000fe200078e02ff */
[----:B------:R-:W-:Y:S01]  /*6aa0*/  SHF.R.S32.HI R92, RZ, 0x18, R158 ;  /* 0x00000018ff5c7819 */ /* 0x000fe2000001149e */
[----:B------:R-:W-:Y:S01]  /*6ab0*/  IMAD R75, R99, R94, R75 ;  /* 0x0000005e634b7224 */ /* 0x000fe200078e024b */
[C---:B------:R-:W-:Y:S01]  /*6ac0*/  PRMT R169, R104.reuse, 0x8880, RZ ;  /* 0x0000888068a97816 */ /* 0x040fe200000000ff */
[----:B------:R-:W-:Y:S01]  /*6ad0*/  IMAD R78, R89, R86, RZ ;  /* 0x00000056594e7224 */ /* 0x000fe200078e02ff */
[----:B------:R-:W-:Y:S01]  /*6ae0*/  SHF.R.S32.HI R95, RZ, 0x18, R156 ;  /* 0x00000018ff5f7819 */ /* 0x000fe2000001149c */
[-C--:B------:R-:W-:Y:S01]  /*6af0*/  IMAD R76, R93, R94.reuse, R76 ;  /* 0x0000005e5d4c7224 */ /* 0x080fe200078e024c */
[----:B------:R-:W-:Y:S01]  /*6b00*/  SHF.R.S32.HI R100, RZ, 0x18, R103 ;  /* 0x00000018ff647819 */ /* 0x000fe20000011467 */
[C---:B------:R-:W-:Y:S01]  /*6b10*/  IMAD R79, R89.reuse, R87, RZ ;  /* 0x00000057594f7224 */ /* 0x040fe200078e02ff */
[C---:B------:R-:W-:Y:S01]  /*6b20*/  SHF.L.U32 R168, R104.reuse, 0x10, RZ ;  /* 0x0000001068a87819 */ /* 0x040fe200000006ff */
[----:B------:R-:W-:Y:S01]  /*6b30*/  IMAD.SHL.U32 R167, R104, 0x100, RZ ;  /* 0x0000010068a77824 */ /* 0x000fe200078e00ff */
[----:B------:R-:W-:Y:S01]  /*6b40*/  MOV R91, R169 ;  /* 0x000000a9005b7202 */ /* 0x000fe20000000f00 */
[----:B------:R-:W-:Y:S01]  /*6b50*/  IMAD R77, R92, R94, R77 ;  /* 0x0000005e5c4d7224 */ /* 0x000fe200078e024d */
[----:B------:R-:W-:Y:S01]  /*6b60*/  SHF.R.S32.HI R92, RZ, 0x18, R168 ;  /* 0x00000018ff5c7819 */ /* 0x000fe200000114a8 */
[----:B------:R-:W-:Y:S01]  /*6b70*/  IMAD R56, R89, R56, RZ ;  /* 0x0000003859387224 */ /* 0x000fe200078e02ff */
[----:B------:R-:W-:Y:S01]  /*6b80*/  PRMT R165, R105, 0x8880, RZ ;  /* 0x0000888069a57816 */ /* 0x000fe200000000ff */
[-C--:B------:R-:W-:Y:S01]  /*6b90*/  IMAD R78, R95, R94.reuse, R78 ;  /* 0x0000005e5f4e7224 */ /* 0x080fe200078e024e */
[----:B------:R-:W-:Y:S01]  /*6ba0*/  SHF.R.S32.HI R93, RZ, 0x18, R167 ;  /* 0x00000018ff5d7819 */ /* 0x000fe200000114a7 */
[----:B------:R-:W-:Y:S01]  /*6bb0*/  IMAD R57, R89, R57, RZ ;  /* 0x0000003959397224 */ /* 0x000fe200078e02ff */
[----:B------:R-:W-:Y:S01]  /*6bc0*/  SHF.R.S32.HI R101, RZ, 0x18, R104 ;  /* 0x00000018ff657819 */ /* 0x000fe20000011468 */
[----:B------:R-:W-:Y:S01]  /*6bd0*/  IMAD R79, R100, R94, R79 ;  /* 0x0000005e644f7224 */ /* 0x000fe200078e024f */
[----:B------:R-:W-:Y:S01]  /*6be0*/  SHF.L.U32 R162, R105, 0x10, RZ ;  /* 0x0000001069a27819 */ /* 0x000fe200000006ff */
[----:B------:R-:W-:Y:S01]  /*6bf0*/  IMAD R58, R89, R58, RZ ;  /* 0x0000003a593a7224 */ /* 0x000fe200078e02ff */
[----:B------:R-:W-:Y:S01]  /*6c00*/  SHF.L.U32 R157, R105, 0x8, RZ ;  /* 0x00000008699d7819 */ /* 0x000fe200000006ff */
[-C--:B------:R-:W-:Y:S01]  /*6c10*/  IMAD R56, R91, R94.reuse, R56 ;  /* 0x0000005e5b387224 */ /* 0x080fe200078e0238 */
[----:B------:R-:W-:Y:S01]  /*6c20*/  PRMT R155, R106, 0x8880, RZ ;  /* 0x000088806a9b7816 */ /* 0x000fe200000000ff */
[C---:B------:R-:W-:Y:S01]  /*6c30*/  IMAD R59, R89.reuse, R59, RZ ;  /* 0x0000003b593b7224 */ /* 0x040fe200078e02ff */
[----:B------:R-:W-:Y:S01]  /*6c40*/  SHF.R.S32.HI R102, RZ, 0x18, R105 ;  /* 0x00000018ff667819 */ /* 0x000fe20000011469 */
[----:B------:R-:W-:Y:S01]  /*6c50*/  IMAD R57, R92, R94, R57 ;  /* 0x0000005e5c397224 */ /* 0x000fe200078e0239 */
[----:B------:R-:W-:Y:S01]  /*6c60*/  SHF.R.S32.HI R92, RZ, 0x18, R162 ;  /* 0x00000018ff5c7819 */ /* 0x000fe200000114a2 */
[----:B------:R-:W-:Y:S01]  /*6c70*/  IMAD R60, R89, R60, RZ ;  /* 0x0000003c593c7224 */ /* 0x000fe200078e02ff */
[C---:B------:R-:W-:Y:S01]  /*6c80*/  SHF.L.U32 R154, R106.reuse, 0x10, RZ ;  /* 0x000000106a9a7819 */ /* 0x040fe200000006ff */
[-C--:B------:R-:W-:Y:S01]  /*6c90*/  IMAD R58, R93, R94.reuse, R58 ;  /* 0x0000005e5d3a7224 */ /* 0x080fe200078e023a */
[----:B------:R-:W-:Y:S01]  /*6ca0*/  SHF.L.U32 R153, R106, 0x8, RZ ;  /* 0x000000086a997819 */ /* 0x000fe200000006ff */
[----:B------:R-:W-:Y:S01]  /*6cb0*/  IMAD.MOV.U32 R91, RZ, RZ, R165 ;  /* 0x000000ffff5b7224 */ /* 0x000fe200078e00a5 */
[----:B------:R-:W-:Y:S01]  /*6cc0*/  MOV R93, R155 ;  /* 0x0000009b005d7202 */ /* 0x000fe20000000f00 */
[-C--:B------:R-:W-:Y:S01]  /*6cd0*/  IMAD R59, R101, R94.reuse, R59 ;  /* 0x0000005e653b7224 */ /* 0x080fe200078e023b */
[----:B------:R-:W-:Y:S01]  /*6ce0*/  PRMT R147, R107, 0x8880, RZ ;  /* 0x000088806b937816 */ /* 0x000fe200000000ff */
[----:B------:R-:W-:Y:S01]  /*6cf0*/  IMAD R61, R89, R61, RZ ;  /* 0x0000003d593d7224 */ /* 0x000fe200078e02ff */
[----:B------:R-:W-:Y:S01]  /*6d00*/  SHF.R.S32.HI R95, RZ, 0x18, R153 ;  /* 0x00000018ff5f7819 */ /* 0x000fe20000011499 */
[----:B------:R-:W-:Y:S01]  /*6d10*/  IMAD R60, R91, R94, R60 ;  /* 0x0000005e5b3c7224 */ /* 0x000fe200078e023c */
[----:B------:R-:W-:Y:S01]  /*6d20*/  SHF.R.S32.HI R91, RZ, 0x18, R157 ;  /* 0x00000018ff5b7819 */ /* 0x000fe2000001149d */
[C---:B------:R-:W-:Y:S01]  /*6d30*/  IMAD R62, R89.reuse, R62, RZ ;  /* 0x0000003e593e7224 */ /* 0x040fe200078e02ff */
[----:B------:R-:W-:Y:S01]  /*6d40*/  SHF.R.S32.HI R103, RZ, 0x18, R106 ;  /* 0x00000018ff677819 */ /* 0x000fe2000001146a */
[----:B------:R-:W-:Y:S01]  /*6d50*/  IMAD R63, R89, R63, RZ ;  /* 0x0000003f593f7224 */ /* 0x000fe200078e02ff */
[----:B------:R-:W-:Y:S01]  /*6d60*/  SHF.L.U32 R140, R107, 0x8, RZ ;  /* 0x000000086b8c7819 */ /* 0x000fe200000006ff */
[----:B------:R-:W-:Y:S01]  /*6d70*/  IMAD R61, R92, R94, R61 ;  /* 0x0000005e5c3d7224 */ /* 0x000fe200078e023d */
[----:B------:R-:W-:Y:S01]  /*6d80*/  SHF.R.S32.HI R92, RZ, 0x18, R154 ;  /* 0x00000018ff5c7819 */ /* 0x000fe2000001149a */
[----:B------:R-:W-:Y:S01]  /*6d90*/  IMAD R64, R89, R64, RZ ;  /* 0x0000004059407224 */ /* 0x000fe200078e02ff */
[----:B------:R-:W-:Y:S01]  /*6da0*/  PRMT R164, R108, 0x8880, RZ ;  /* 0x000088806ca47816 */ /* 0x000fe200000000ff */
[-C--:B------:R-:W-:Y:S01]  /*6db0*/  IMAD R62, R91, R94.reuse, R62 ;  /* 0x0000005e5b3e7224 */ /* 0x080fe200078e023e */
[----:B------:R-:W-:Y:S01]  /*6dc0*/  MOV R91, R147 ;  /* 0x00000093005b7202 */ /* 0x000fe20000000f00 */
[C---:B------:R-:W-:Y:S01]  /*6dd0*/  IMAD R65, R89.reuse, R65, RZ ;  /* 0x0000004159417224 */ /* 0x040fe200078e02ff */
[----:B------:R-:W-:Y:S01]  /*6de0*/  SHF.R.S32.HI R104, RZ, 0x18, R107 ;  /* 0x00000018ff687819 */ /* 0x000fe2000001146b */
[----:B------:R-:W-:Y:S01]  /*6df0*/  IMAD R63, R102, R94, R63 ;  /* 0x0000005e663f7224 */ /* 0x000fe200078e023f */
[C---:B------:R-:W-:Y:S01]  /*6e00*/  SHF.L.U32 R161, R108.reuse, 0x10, RZ ;  /* 0x000000106ca17819 */ /* 0x040fe200000006ff */
[----:B------:R-:W-:Y:S01]  /*6e10*/  IMAD R66, R89, R66, RZ ;  /* 0x0000004259427224 */ /* 0x000fe200078e02ff */
[----:B------:R-:W-:Y:S01]  /*6e20*/  SHF.L.U32 R160, R108, 0x8, RZ ;  /* 0x000000086ca07819 */ /* 0x000fe200000006ff */
[----:B------:R-:W-:Y:S01]  /*6e30*/  IMAD R64, R93, R94, R64 ;  /* 0x0000005e5d407224 */ /* 0x000fe200078e0240 */
[----:B------:R-:W-:Y:S01]  /*6e40*/  MOV R93, R164 ;  /* 0x000000a4005d7202 */ /* 0x000fe20000000f00 */
[----:B------:R-:W-:Y:S01]  /*6e50*/  IMAD R67, R89, R67, RZ ;  /* 0x0000004359437224 */ /* 0x000fe200078e02ff */
[----:B------:R-:W-:Y:S01]  /*6e60*/  PRMT R152, R109, 0x8880, RZ ;  /* 0x000088806d987816 */ /* 0x000fe200000000ff */
[----:B------:R-:W-:Y:S01]  /*6e70*/  IMAD.U32 R145, R107, 0x10000, RZ ;  /* 0x000100006b917824 */ /* 0x000fe200078e00ff */
[----:B------:R-:W-:Y:S01]  /*6e80*/  SHF.R.S32.HI R105, RZ, 0x18, R108 ;  /* 0x00000018ff697819 */ /* 0x000fe2000001146c */
[----:B------:R-:W-:Y:S01]  /*6e90*/  IMAD R65, R92, R94, R65 ;  /* 0x0000005e5c417224 */ /* 0x000fe200078e0241 */
[----:B------:R-:W-:Y:S01]  /*6ea0*/  SHF.L.U32 R151, R109, 0x10, RZ ;  /* 0x000000106d977819 */ /* 0x000fe200000006ff */
[----:B------:R-:W-:Y:S01]  /*6eb0*/  IMAD R68, R89, R68, RZ ;  /* 0x0000004459447224 */ /* 0x000fe200078e02ff */
[----:B------:R-:W-:Y:S01]  /*6ec0*/  SHF.R.S32.HI R92, RZ, 0x18, R145 ;  /* 0x00000018ff5c7819 */ /* 0x000fe20000011491 */
[-C--:B------:R-:W-:Y:S01]  /*6ed0*/  IMAD R66, R95, R94.reuse, R66 ;  /* 0x0000005e5f427224 */ /* 0x080fe200078e0242 */
[----:B------:R-:W-:Y:S01]  /*6ee0*/  SHF.R.S32.HI R95, RZ, 0x18, R160 ;  /* 0x00000018ff5f7819 */ /* 0x000fe200000114a0 */
[-C--:B------:R-:W-:Y:S01]  /*6ef0*/  IMAD R67, R103, R94.reuse, R67 ;  /* 0x0000005e67437224 */ /* 0x080fe200078e0243 */
[C---:B------:R-:W-:Y:S01]  /*6f00*/  PRMT R146, R110.reuse, 0x8880, RZ ;  /* 0x000088806e927816 */ /* 0x040fe200000000ff */
[----:B------:R-:W-:Y:S01]  /*6f10*/  IMAD R69, R89, R69, RZ ;  /* 0x0000004559457224 */ /* 0x000fe200078e02ff */
[----:B------:R-:W-:Y:S01]  /*6f20*/  SHF.R.S32.HI R106, RZ, 0x18, R109 ;  /* 0x00000018ff6a7819 */ /* 0x000fe2000001146d */
[----:B------:R-:W-:Y:S01]  /*6f30*/  IMAD R68, R91, R94, R68 ;  /* 0x0000005e5b447224 */ /* 0x000fe200078e0244 */
[----:B------:R-:W-:Y:S01]  /*6f40*/  SHF.R.S32.HI R91, RZ, 0x18, R140 ;  /* 0x00000018ff5b7819 */ /* 0x000fe2000001148c */
[C---:B------:R-:W-:Y:S01]  /*6f50*/  IMAD R70, R89.reuse, R70, RZ ;  /* 0x0000004659467224 */ /* 0x040fe200078e02ff */
[C---:B------:R-:W-:Y:S01]  /*6f60*/  SHF.L.U32 R144, R110.reuse, 0x10, RZ ;  /* 0x000000106e907819 */ /* 0x040fe200000006ff */
[C---:B------:R-:W-:Y:S01]  /*6f70*/  IMAD R71, R89.reuse, R71, RZ ;  /* 0x0000004759477224 */ /* 0x040fe200078e02ff */
[----:B------:R-:W-:Y:S01]  /*6f80*/  SHF.L.U32 R142, R110, 0x8, RZ ;  /* 0x000000086e8e7819 */ /* 0x000fe200000006ff */
[----:B------:R-:W-:Y:S01]  /*6f90*/  IMAD R69, R92, R94, R69 ;  /* 0x0000005e5c457224 */ /* 0x000fe200078e0245 */
[----:B------:R-:W-:Y:S01]  /*6fa0*/  SHF.R.S32.HI R92, RZ, 0x18, R161 ;  /* 0x00000018ff5c7819 */ /* 0x000fe200000114a1 */
[----:B------:R-:W-:Y:S01]  /*6fb0*/  IMAD R40, R89, R40, RZ ;  /* 0x0000002859287224 */ /* 0x000fe200078e02ff */
[----:B------:R-:W-:Y:S01]  /*6fc0*/  PRMT R137, R111, 0x8880, RZ ;  /* 0x000088806f897816 */ /* 0x000fe200000000ff */
[----:B------:R-:W-:Y:S01]  /*6fd0*/  IMAD R70, R91, R94, R70 ;  /* 0x0000005e5b467224 */ /* 0x000fe200078e0246 */
[----:B------:R-:W-:Y:S01]  /*6fe0*/  MOV R91, R152 ;  /* 0x00000098005b7202 */ /* 0x000fe20000000f00 */
        /* <DEDUP_REMOVED lines=13> */
[----:B------:R-:W-:Y:S01]  /*70c0*/  SHF.L.U32 R143, R112, 0x8, RZ ;  /* 0x00000008708f7819 */ /* 0x000fe200000006ff */
[----:B------:R-:W-:Y:S01]  /*70d0*/  IMAD.SHL.U32 R149, R109, 0x100, RZ ;  /* 0x000001006d957824 */ /* 0x000fe200078e00ff */
[----:B------:R-:W-:Y:S01]  /*70e0*/  PRMT R141, R113, 0x8880, RZ ;  /* 0x00008880718d7816 */ /* 0x000fe200000000ff */
[-C--:B------:R-:W-:Y:S01]  /*70f0*/  IMAD R42, R95, R94.reuse, R42 ;  /* 0x0000005e5f2a7224 */ /* 0x080fe200078e022a */
[----:B------:R-:W-:Y:S01]  /*7100*/  SHF.R.S32.HI R95, RZ, 0x18, R142 ;  /* 0x00000018ff5f7819 */ /* 0x000fe2000001148e */
[-C--:B------:R-:W-:Y:S01]  /*7110*/  IMAD R43, R105, R94.reuse, R43 ;  /* 0x0000005e692b7224 */ /* 0x080fe200078e022b */
[----:B------:R-:W-:Y:S01]  /*7120*/  SHF.R.S32.HI R109, RZ, 0x18, R112 ;  /* 0x00000018ff6d7819 */ /* 0x000fe20000011470 */
[----:B------:R-:W-:Y:S01]  /*7130*/  IMAD R45, R89, R45, RZ ;  /* 0x0000002d592d7224 */ /* 0x000fe200078e02ff */
[----:B------:R-:W-:Y:S01]  /*7140*/  SHF.L.U32 R139, R113, 0x10, RZ ;  /* 0x00000010718b7819 */ /* 0x000fe200000006ff */
[----:B------:R-:W-:Y:S01]  /*7150*/  IMAD R44, R91, R94, R44 ;  /* 0x0000005e5b2c7224 */ /* 0x000fe200078e022c */
[----:B------:R-:W-:Y:S01]  /*7160*/  SHF.R.S32.HI R91, RZ, 0x18, R149 ;  /* 0x00000018ff5b7819 */ /* 0x000fe20000011495 */
[----:B------:R-:W-:Y:S01]  /*7170*/  IMAD R46, R89, R46, RZ ;  /* 0x0000002e592e7224 */ /* 0x000fe200078e02ff */
[----:B------:R-:W-:Y:S01]  /*7180*/  SHF.L.U32 R138, R113, 0x8, RZ ;  /* 0x00000008718a7819 */ /* 0x000fe200000006ff */
[C---:B------:R-:W-:Y:S01]  /*7190*/  IMAD R47, R89.reuse, R47, RZ ;  /* 0x0000002f592f7224 */ /* 0x040fe200078e02ff */
[----:B------:R-:W-:Y:S01]  /*71a0*/  PRMT R134, R114, 0x8880, RZ ;  /* 0x0000888072867816 */ /* 0x000fe200000000ff */
[----:B------:R-:W-:Y:S01]  /*71b0*/  IMAD R45, R92, R94, R45 ;  /* 0x0000005e5c2d7224 */ /* 0x000fe200078e022d */
[----:B------:R-:W-:Y:S01]  /*71c0*/  SHF.R.S32.HI R92, RZ, 0x18, R144 ;  /* 0x00000018ff5c7819 */ /* 0x000fe20000011490 */
[----:B------:R-:W-:Y:S01]  /*71d0*/  IMAD R48, R89, R48, RZ ;  /* 0x0000003059307224 */ /* 0x000fe200078e02ff */
[----:B------:R-:W-:Y:S01]  /*71e0*/  SHF.R.S32.HI R110, RZ, 0x18, R113 ;  /* 0x00000018ff6e7819 */ /* 0x000fe20000011471 */
[----:B------:R-:W-:Y:S01]  /*71f0*/  IMAD.MOV.U32 R93, RZ, RZ, R146 ;  /* 0x000000ffff5d7224 */ /* 0x000fe200078e0092 */
[----:B------:R-:W-:Y:S01]  /*7200*/  SHF.L.U32 R133, R114, 0x10, RZ ;  /* 0x0000001072857819 */ /* 0x000fe200000006ff */
[-C--:B------:R-:W-:Y:S01]  /*7210*/  IMAD R46, R91, R94.reuse, R46 ;  /* 0x0000005e5b2e7224 */ /* 0x080fe200078e022e */
[----:B------:R-:W-:Y:S01]  /*7220*/  MOV R91, R137 ;  /* 0x00000089005b7202 */ /* 0x000fe20000000f00 */
[----:B------:R-:W-:Y:S01]  /*7230*/  IMAD R49, R89, R49, RZ ;  /* 0x0000003159317224 */ /* 0x000fe200078e02ff */
[----:B------:R-:W-:Y:S01]  /*7240*/  PRMT R131, R115, 0x8880, RZ ;  /* 0x0000888073837816 */ /* 0x000fe200000000ff */
[----:B------:R-:W-:Y:S01]  /*7250*/  IMAD R47, R106, R94, R47 ;  /* 0x0000005e6a2f7224 */ /* 0x000fe200078e022f */
[----:B------:R-:W-:Y:S01]  /*7260*/  SHF.R.S32.HI R111, RZ, 0x18, R114 ;  /* 0x00000018ff6f7819 */ /* 0x000fe20000011472 */
[----:B------:R-:W-:Y:S01]  /*7270*/  IMAD R50, R89, R50, RZ ;  /* 0x0000003259327224 */ /* 0x000fe200078e02ff */
[----:B------:R-:W-:Y:S01]  /*7280*/  SHF.L.U32 R129, R115, 0x10, RZ ;  /* 0x0000001073817819 */ /* 0x000fe200000006ff */
[-C--:B------:R-:W-:Y:S01]  /*7290*/  IMAD R48, R93, R94.reuse, R48 ;  /* 0x0000005e5d307224 */ /* 0x080fe200078e0230 */
[----:B------:R-:W-:Y:S01]  /*72a0*/  SHF.R.S32.HI R93, RZ, 0x18, R135 ;  /* 0x00000018ff5d7819 */ /* 0x000fe20000011487 */
[----:B------:R-:W-:Y:S01]  /*72b0*/  IMAD R51, R89, R51, RZ ;  /* 0x0000003359337224 */ /* 0x000fe200078e02ff */
[----:B------:R-:W-:Y:S01]  /*72c0*/  SHF.L.U32 R127, R115, 0x8, RZ ;  /* 0x00000008737f7819 */ /* 0x000fe200000006ff */
[----:B------:R-:W-:Y:S01]  /*72d0*/  IMAD R49, R92, R94, R49 ;  /* 0x0000005e5c317224 */ /* 0x000fe200078e0231 */
[----:B------:R-:W-:Y:S01]  /*72e0*/  SHF.R.S32.HI R92, RZ, 0x18, R136 ;  /* 0x00000018ff5c7819 */ /* 0x000fe20000011488 */
[----:B------:R-:W-:Y:S01]  /*72f0*/  IMAD R52, R89, R52, RZ ;  /* 0x0000003459347224 */ /* 0x000fe200078e02ff */
[C---:B------:R-:W-:Y:S01]  /*7300*/  PRMT R130, R116.reuse, 0x8880, RZ ;  /* 0x0000888074827816 */ /* 0x040fe200000000ff */
[-C--:B------:R-:W-:Y:S01]  /*7310*/  IMAD R50, R95, R94.reuse, R50 ;  /* 0x0000005e5f327224 */ /* 0x080fe200078e0232 */
[----:B------:R-:W-:Y:S01]  /*7320*/  SHF.R.S32.HI R95, RZ, 0x18, R138 ;  /* 0x00000018ff5f7819 */ /* 0x000fe2000001148a */
[----:B------:R-:W-:Y:S01]  /*7330*/  IMAD R53, R89, R53, RZ ;  /* 0x0000003559357224 */ /* 0x000fe200078e02ff */
[C---:B------:R-:W-:Y:S01]  /*7340*/  SHF.L.U32 R128, R116.reuse, 0x10, RZ ;  /* 0x0000001074807819 */ /* 0x040fe200000006ff */
[----:B------:R-:W-:Y:S01]  /*7350*/  IMAD R51, R107, R94, R51 ;  /* 0x0000005e6b337224 */ /* 0x000fe200078e0233 */
[----:B------:R-:W-:Y:S01]  /*7360*/  SHF.L.U32 R126, R116, 0x8, RZ ;  /* 0x00000008747e7819 */ /* 0x000fe200000006ff */
[----:B------:R-:W-:Y:S01]  /*7370*/  IMAD R54, R89, R54, RZ ;  /* 0x0000003659367224 */ /* 0x000fe200078e02ff */
[----:B------:R-:W-:Y:S01]  /*7380*/  PRMT R125, R117, 0x8880, RZ ;  /* 0x00008880757d7816 */ /* 0x000fe200000000ff */
[----:B------:R-:W-:Y:S01]  /*7390*/  IMAD R52, R91, R94, R52 ;  /* 0x0000005e5b347224 */ /* 0x000fe200078e0234 */
[----:B------:R-:W-:Y:S01]  /*73a0*/  MOV R91, R150 ;  /* 0x00000096005b7202 */ /* 0x000fe20000000f00 */
[----:B------:R-:W-:Y:S01]  /*73b0*/  IMAD R55, R89, R55, RZ ;  /* 0x0000003759377224 */ /* 0x000fe200078e02ff */
[----:B------:R-:W-:Y:S01]  /*73c0*/  SHF.R.S32.HI R96, RZ, 0x18, R116 ;  /* 0x00000018ff607819 */ /* 0x000fe20000011474 */
[----:B------:R-:W-:Y:S01]  /*73d0*/  IMAD.U32 R148, R112, 0x10000, RZ ;  /* 0x0001000070947824 */ /* 0x000fe200078e00ff */
[----:B------:R-:W-:Y:S01]  /*73e0*/  SHF.R.S32.HI R112, RZ, 0x18, R115 ;  /* 0x00000018ff707819 */ /* 0x000fe20000011473 */
[----:B------:R-:W-:Y:S01]  /*73f0*/  IMAD R53, R92, R94, R53 ;  /* 0x0000005e5c357224 */ /* 0x000fe200078e0235 */
[----:B------:R-:W-:Y:S01]  /*7400*/  SHF.L.U32 R123, R117, 0x8, RZ ;  /* 0x00000008757b7819 */ /* 0x000fe200000006ff */
[----:B------:R-:W-:Y:S01]  /*7410*/  IMAD R24, R89, R24, RZ ;  /* 0x0000001859187224 */ /* 0x000fe200078e02ff */
[----:B------:R-:W-:Y:S01]  /*7420*/  SHF.R.S32.HI R92, RZ, 0x18, R148 ;  /* 0x00000018ff5c7819 */ /* 0x000fe20000011494 */
[-C--:B------:R-:W-:Y:S01]  /*7430*/  IMAD R54, R93, R94.reuse, R54 ;  /* 0x0000005e5d367224 */ /* 0x080fe200078e0236 */
[----:B------:R-:W-:Y:S01]  /*7440*/  MOV R93, R141 ;  /* 0x0000008d005d7202 */ /* 0x000fe20000000f00 */
        /* <DEDUP_REMOVED lines=13> */
[----:B------:R-:W-:Y:S01]  /*7520*/  SHF.R.S32.HI R115, RZ, 0x18, R119 ;  /* 0x00000018ff737819 */ /* 0x000fe20000011477 */
[----:B------:R-:W-:Y:S01]  /*7530*/  IMAD R26, R91, R94, R26 ;  /* 0x0000005e5b1a7224 */ /* 0x000fe200078e021a */
[----:B------:R-:W-:Y:S01]  /*7540*/  MOV R91, R134 ;  /* 0x00000086005b7202 */ /* 0x000fe20000000f00 */
[----:B------:R-:W-:Y:S01]  /*7550*/  IMAD R29, R89, R29, RZ ;  /* 0x0000001d591d7224 */ /* 0x000fe200078e02ff */
[----:B------:R-:W-:Y:S01]  /*7560*/  I2IP.S8.S32.SAT R177, R23, R22, RZ ;  /* 0x0000001617b17239 */ /* 0x000fe200000014ff */
[----:B------:R-:W-:Y:S01]  /*7570*/  IMAD R27, R109, R94, R27 ;  /* 0x0000005e6d1b7224 */ /* 0x000fe200078e021b */
[----:B------:R-:W-:Y:S01]  /*7580*/  I2IP.S8.S32.SAT R178, R75, R74, RZ ;  /* 0x0000004a4bb27239 */ /* 0x000fe200000014ff */
[----:B------:R-:W-:Y:S01]  /*7590*/  IMAD R30, R89, R30, RZ ;  /* 0x0000001e591e7224 */ /* 0x000fe200078e02ff */
[----:B------:R-:W-:Y:S01]  /*75a0*/  I2IP.S8.S32.SAT R179, R79, R78, RZ ;  /* 0x0000004e4fb37239 */ /* 0x000fe200000014ff */
[----:B------:R-:W-:Y:S01]  /*75b0*/  IMAD R28, R93, R94, R28 ;  /* 0x0000005e5d1c7224 */ /* 0x000fe200078e021c */
[----:B------:R-:W-:Y:S01]  /*75c0*/  I2IP.S8.S32.SAT R188, R59, R58, RZ ;  /* 0x0000003a3bbc7239 */ /* 0x000fe200000014ff */
[----:B------:R-:W-:Y:S01]  /*75d0*/  IMAD R31, R89, R31, RZ ;  /* 0x0000001f591f7224 */ /* 0x000fe200078e02ff */
[----:B------:R-:W-:Y:S01]  /*75e0*/  I2IP.S8.S32.SAT R189, R63, R62, RZ ;  /* 0x0000003e3fbd7239 */ /* 0x000fe200000014ff */
[----:B------:R-:W-:Y:S01]  /*75f0*/  IMAD R29, R92, R94, R29 ;  /* 0x0000005e5c1d7224 */ /* 0x000fe200078e021d */
[----:B------:R-:W-:Y:S01]  /*7600*/  SHF.R.S32.HI R92, RZ, 0x18, R133 ;  /* 0x00000018ff5c7819 */ /* 0x000fe20000011485 */
[----:B------:R-:W-:Y:S01]  /*7610*/  IMAD R32, R89, R32, RZ ;  /* 0x0000002059207224 */ /* 0x000fe200078e02ff */
[----:B------:R-:W-:Y:S01]  /*7620*/  I2IP.S8.S32.SAT R190, R67, R66, RZ ;  /* 0x0000004243be7239 */ /* 0x000fe200000014ff */
[----:B------:R-:W-:Y:S01]  /*7630*/  IMAD.SHL.U32 R132, R114, 0x100, RZ ;  /* 0x0000010072847824 */ /* 0x000fe200078e00ff */
[----:B------:R-:W-:Y:S01]  /*7640*/  SHF.R.S32.HI R114, RZ, 0x18, R118 ;  /* 0x00000018ff727819 */ /* 0x000fe20000011476 */
[-C--:B------:R-:W-:Y:S01]  /*7650*/  IMAD R30, R95, R94.reuse, R30 ;  /* 0x0000005e5f1e7224 */ /* 0x080fe200078e021e */
[----:B------:R-:W-:Y:S01]  /*7660*/  SHF.R.S32.HI R95, RZ, 0x18, R127 ;  /* 0x00000018ff5f7819 */ /* 0x000fe2000001147f */
[----:B------:R-:W-:Y:S01]  /*7670*/  IMAD R31, R110, R94, R31 ;  /* 0x0000005e6e1f7224 */ /* 0x000fe200078e021f */
[----:B------:R-:W-:Y:S01]  /*7680*/  PRMT R118, R119, 0x8880, RZ ;  /* 0x0000888077767816 */ /* 0x000fe200000000ff */
[----:B------:R-:W-:Y:S01]  /*7690*/  IMAD R33, R89, R33, RZ ;  /* 0x0000002159217224 */ /* 0x000fe200078e02ff */
[----:B------:R-:W-:Y:S01]  /*76a0*/  I2IP.S8.S32.SAT R191, R71, R70, RZ ;  /* 0x0000004647bf7239 */ /* 0x000fe200000014ff */
[----:B------:R-:W-:Y:S01]  /*76b0*/  IMAD R32, R91, R94, R32 ;  /* 0x0000005e5b207224 */ /* 0x000fe200078e0220 */
[----:B------:R-:W-:Y:S01]  /*76c0*/  SHF.R.S32.HI R91, RZ, 0x18, R132 ;  /* 0x00000018ff5b7819 */ /* 0x000fe20000011484 */
[----:B------:R-:W-:Y:S01]  /*76d0*/  IMAD R34, R89, R34, RZ ;  /* 0x0000002259227224 */ /* 0x000fe200078e02ff */
[----:B------:R-:W-:Y:S01]  /*76e0*/  I2IP.S8.S32.SAT R192, R43, R42, RZ ;  /* 0x0000002a2bc07239 */ /* 0x000fe200000014ff */
[----:B------:R-:W-:Y:S01]  /*76f0*/  IMAD R35, R89, R35, RZ ;  /* 0x0000002359237224 */ /* 0x000fe200078e02ff */
[----:B------:R-:W-:Y:S01]  /*7700*/  I2IP.S8.S32.SAT R193, R47, R46, RZ ;  /* 0x0000002e2fc17239 */ /* 0x000fe200000014ff */
[----:B------:R-:W-:Y:S01]  /*7710*/  IMAD R33, R92, R94, R33 ;  /* 0x0000005e5c217224 */ /* 0x000fe200078e0221 */
[----:B------:R-:W-:Y:S01]  /*7720*/  SHF.R.S32.HI R92, RZ, 0x18, R129 ;  /* 0x00000018ff5c7819 */ /* 0x000fe20000011481 */
[----:B------:R-:W-:Y:S01]  /*7730*/  IMAD R36, R89, R36, RZ ;  /* 0x0000002459247224 */ /* 0x000fe200078e02ff */
[----:B------:R-:W-:Y:S01]  /*7740*/  I2IP.S8.S32.SAT R194, R51, R50, RZ ;  /* 0x0000003233c27239 */ /* 0x000fe200000014ff */
[----:B------:R-:W-:Y:S01]  /*7750*/  IMAD.MOV.U32 R93, RZ, RZ, R131 ;  /* 0x000000ffff5d7224 */ /* 0x000fe200078e0083 */
[----:B------:R-:W-:Y:S01]  /*7760*/  I2IP.S8.S32.SAT R195, R55, R54, RZ ;  /* 0x0000003637c37239 */ /* 0x000fe200000014ff */
[----:B------:R-:W-:Y:S01]  /*7770*/  IMAD R34, R91, R94, R34 ;  /* 0x0000005e5b227224 */ /* 0x000fe200078e0222 */
[----:B------:R-:W-:Y:S01]  /*7780*/  MOV R91, R130 ;  /* 0x00000082005b7202 */ /* 0x000fe20000000f00 */
[----:B------:R-:W-:Y:S01]  /*7790*/  IMAD R37, R89, R37, RZ ;  /* 0x0000002559257224 */ /* 0x000fe200078e02ff */
[----:B------:R-:W-:Y:S01]  /*77a0*/  I2IP.S8.S32.SAT R204, R27, R26, RZ ;  /* 0x0000001a1bcc7239 */ /* 0x000fe200000014ff */
[----:B------:R-:W-:Y:S01]  /*77b0*/  IMAD R35, R111, R94, R35 ;  /* 0x0000005e6f237224 */ /* 0x000fe200078e0223 */
[----:B------:R-:W-:Y:S01]  /*77c0*/  I2IP.S8.S32.SAT R205, R31, R30, RZ ;  /* 0x0000001e1fcd7239 */ /* 0x000fe200000014ff */
[----:B------:R-:W-:Y:S01]  /*77d0*/  IMAD R38, R89, R38, RZ ;  /* 0x0000002659267224 */ /* 0x000fe200078e02ff */
[----:B------:R-:W-:Y:S01]  /*77e0*/  I2IP.S8.S32.SAT R176, R3, R0, R176 ;  /* 0x0000000003b07239 */ /* 0x000fe200000014b0 */
[----:B------:R-:W-:Y:S01]  /*77f0*/  IMAD R36, R93, R94, R36 ;  /* 0x0000005e5d247224 */ /* 0x000fe200078e0224 */
[----:B------:R-:W-:Y:S01]  /*7800*/  MOV R93, R125 ;  /* 0x0000007d005d7202 */ /* 0x000fe20000000f00 */
[----:B------:R-:W-:Y:S01]  /*7810*/  IMAD R39, R89, R39, RZ ;  /* 0x0000002759277224 */ /* 0x000fe200078e02ff */
[----:B------:R-:W-:Y:S01]  /*7820*/  I2IP.S8.S32.SAT R206, R35, R34, RZ ;  /* 0x0000002223ce7239 */ /* 0x000fe200000014ff */
[----:B------:R-:W-:Y:S01]  /*7830*/  IMAD R37, R92, R94, R37 ;  /* 0x0000005e5c257224 */ /* 0x000fe200078e0225 */
[----:B------:R-:W-:Y:S01]  /*7840*/  SHF.R.S32.HI R92, RZ, 0x18, R128 ;  /* 0x00000018ff5c7819 */ /* 0x000fe20000011480 */
[----:B-1----:R-:W-:Y:S01]  /*7850*/  IMAD R4, R89, R4, RZ ;  /* 0x0000000459047224 */ /* 0x002fe200078e02ff */
[----:B------:R-:W-:Y:S01]  /*7860*/  I2IP.S8.S32.SAT R177, R21, R20, R177 ;  /* 0x0000001415b17239 */ /* 0x000fe200000014b1 */
[----:B------:R-:W-:Y:S01]  /*7870*/  IMAD R38, R95, R94, R38 ;  /* 0x0000005e5f267224 */ /* 0x000fe200078e0226 */
[----:B------:R-:W-:Y:S01]  /*7880*/  I2IP.S8.S32.SAT R178, R73, R72, R178 ;  /* 0x0000004849b27239 */ /* 0x000fe200000014b2 */
[----:B------:R-:W-:Y:S01]  /*7890*/  IMAD R39, R112, R94, R39 ;  /* 0x0000005e70277224 */ /* 0x000fe200078e0227 */
[----:B------:R-:W-:Y:S01]  /*78a0*/  I2IP.S8.S32.SAT R179, R77, R76, R179 ;  /* 0x0000004c4db37239 */ /* 0x000fe200000014b3 */
[----:B------:R-:W-:Y:S01]  /*78b0*/  IMAD R5, R89, R5, RZ ;  /* 0x0000000559057224 */ /* 0x000fe200078e02ff */
[----:B------:R-:W-:Y:S01]  /*78c0*/  I2IP.S8.S32.SAT R188, R57, R56, R188 ;  /* 0x0000003839bc7239 */ /* 0x000fe200000014bc */
[----:B------:R-:W-:Y:S01]  /*78d0*/  IMAD R4, R91, R94, R4 ;  /* 0x0000005e5b047224 */ /* 0x000fe200078e0204 */
[----:B------:R-:W-:Y:S01]  /*78e0*/  SHF.R.S32.HI R91, RZ, 0x18, R126 ;  /* 0x00000018ff5b7819 */ /* 0x000fe2000001147e */
[----:B------:R-:W-:Y:S01]  /*78f0*/  IMAD.U32 R124, R117, 0x10000, RZ ;  /* 0x00010000757c7824 */ /* 0x000fe200078e00ff */
[----:B------:R-:W-:Y:S01]  /*7900*/  SHF.L.U32 R117, R119, 0x10, RZ ;  /* 0x0000001077757819 */ /* 0x000fe200000006ff */
[----:B------:R-:W-:Y:S01]  /*7910*/  IMAD R6, R89, R6, RZ ;  /* 0x0000000659067224 */ /* 0x000fe200078e02ff */
[----:B------:R-:W-:Y:S01]  /*7920*/  I2IP.S8.S32.SAT R207, R39, R38, RZ ;  /* 0x0000002627cf7239 */ /* 0x000fe200000014ff */
[----:B------:R-:W-:Y:S01]  /*7930*/  IMAD R7, R89, R7, RZ ;  /* 0x0000000759077224 */ /* 0x000fe200078e02ff */
[----:B------:R-:W-:Y:S01]  /*7940*/  I2IP.S8.S32.SAT R189, R61, R60, R189 ;  /* 0x0000003c3dbd7239 */ /* 0x000fe200000014bd */
[----:B------:R-:W-:Y:S01]  /*7950*/  IMAD R5, R92, R94, R5 ;  /* 0x0000005e5c057224 */ /* 0x000fe200078e0205 */
[----:B------:R-:W-:Y:S01]  /*7960*/  SHF.R.S32.HI R92, RZ, 0x18, R124 ;  /* 0x00000018ff5c7819 */ /* 0x000fe2000001147c */
[----:B------:R-:W-:Y:S01]  /*7970*/  IMAD R8, R89, R8, RZ ;  /* 0x0000000859087224 */ /* 0x000fe200078e02ff */
[----:B------:R-:W-:Y:S01]  /*7980*/  UIADD3 UR4, UPT, UPT, UR5, 0xd0, URZ ;  /* 0x000000d005047890 */ /* 0x000fe2000fffe0ff */
[-C--:B------:R-:W-:Y:S01]  /*7990*/  IMAD R6, R91, R94.reuse, R6 ;  /* 0x0000005e5b067224 */ /* 0x080fe200078e0206 */
[----:B------:R-:W-:Y:S01]  /*79a0*/  SHF.R.S32.HI R91, RZ, 0x18, R123 ;  /* 0x00000018ff5b7819 */ /* 0x000fe2000001147b */
[----:B------:R-:W-:Y:S01]  /*79b0*/  IMAD R9, R89, R9, RZ ;  /* 0x0000000959097224 */ /* 0x000fe200078e02ff */
[----:B------:R-:W-:Y:S01]  /*79c0*/  UPRMT UR4, UR47, 0x654, UR4 ;  /* 0x000006542f047896 */ /* 0x000fe20008000004 */
[----:B------:R-:W-:Y:S01]  /*79d0*/  IMAD R7, R96, R94, R7 ;  /* 0x0000005e60077224 */ /* 0x000fe200078e0207 */
[----:B------:R-:W-:Y:S01]  /*79e0*/  I2IP.S8.S32.SAT R190, R65, R64, R190 ;  /* 0x0000004041be7239 */ /* 0x000fe200000014be */
[----:B------:R-:W-:Y:S01]  /*79f0*/  IMAD R8, R93, R94, R8 ;  /* 0x0000005e5d087224 */ /* 0x000fe200078e0208 */
[----:B------:R-:W-:Y:S01]  /*7a00*/  MOV R93, R122 ;  /* 0x0000007a005d7202 */ /* 0x000fe20000000f00 */
[----:B------:R-:W-:Y:S01]  /*7a10*/  IMAD R10, R89, R10, RZ ;  /* 0x0000000a590a7224 */ /* 0x000fe200078e02ff */
[----:B------:R-:W-:Y:S01]  /*7a20*/  I2IP.S8.S32.SAT R6, R7, R6, RZ ;  /* 0x0000000607067239 */ /* 0x000fe200000014ff */
[----:B------:R-:W-:Y:S01]  /*7a30*/  IMAD R9, R92, R94, R9 ;  /* 0x0000005e5c097224 */ /* 0x000fe200078e0209 */
[----:B------:R-:W-:Y:S01]  /*7a40*/  SHF.R.S32.HI R92, RZ, 0x18, R121 ;  /* 0x00000018ff5c7819 */ /* 0x000fe20000011479 */
[----:B------:R-:W-:Y:S01]  /*7a50*/  IMAD R11, R89, R11, RZ ;  /* 0x0000000b590b7224 */ /* 0x000fe200078e02ff */
[----:B------:R-:W-:Y:S01]  /*7a60*/  I2IP.S8.S32.SAT R191, R69, R68, R191 ;  /* 0x0000004445bf7239 */ /* 0x000fe200000014bf */
[----:B------:R-:W-:Y:S01]  /*7a70*/  IMAD R12, R89, R12, RZ ;  /* 0x0000000c590c7224 */ /* 0x000fe200078e02ff */
[----:B------:R-:W-:Y:S01]  /*7a80*/  I2IP.S8.S32.SAT R192, R41, R40, R192 ;  /* 0x0000002829c07239 */ /* 0x000fe200000014c0 */
[----:B------:R-:W-:Y:S01]  /*7a90*/  IMAD R10, R91, R94, R10 ;  /* 0x0000005e5b0a7224 */ /* 0x000fe200078e020a */
[----:B------:R-:W-:Y:S01]  /*7aa0*/  SHF.R.S32.HI R91, RZ, 0x18, R120 ;  /* 0x00000018ff5b7819 */ /* 0x000fe20000011478 */
[----:B------:R-:W-:Y:S01]  /*7ab0*/  IMAD R13, R89, R13, RZ ;  /* 0x0000000d590d7224 */ /* 0x000fe200078e02ff */
[----:B------:R-:W-:Y:S01]  /*7ac0*/  I2IP.S8.S32.SAT R193, R45, R44, R193 ;  /* 0x0000002c2dc17239 */ /* 0x000fe200000014c1 */
[----:B------:R-:W-:Y:S01]  /*7ad0*/  IMAD R11, R113, R94, R11 ;  /* 0x0000005e710b7224 */ /* 0x000fe200078e020b */
[----:B------:R-:W-:Y:S01]  /*7ae0*/  I2IP.S8.S32.SAT R194, R49, R48, R194 ;  /* 0x0000003031c27239 */ /* 0x000fe200000014c2 */
[----:B------:R-:W-:Y:S01]  /*7af0*/  IMAD R12, R93, R94, R12 ;  /* 0x0000005e5d0c7224 */ /* 0x000fe200078e020c */
[----:B------:R-:W-:Y:S01]  /*7b00*/  MOV R93, R118 ;  /* 0x00000076005d7202 */ /* 0x000fe20000000f00 */
[----:B------:R-:W-:Y:S01]  /*7b10*/  IMAD R14, R89, R14, RZ ;  /* 0x0000000e590e7224 */ /* 0x000fe200078e02ff */
[----:B------:R-:W-:Y:S01]  /*7b20*/  I2IP.S8.S32.SAT R10, R11, R10, RZ ;  /* 0x0000000a0b0a7239 */ /* 0x000fe200000014ff */
[----:B------:R-:W-:Y:S01]  /*7b30*/  IMAD.SHL.U32 R116, R119, 0x100, RZ ;  /* 0x0000010077747824 */ /* 0x000fe200078e00ff */
[----:B------:R-:W-:Y:S01]  /*7b40*/  I2IP.S8.S32.SAT R195, R53, R52, R195 ;  /* 0x0000003435c37239 */ /* 0x000fe200000014c3 */
        /* <DEDUP_REMOVED lines=13> */
[----:B------:R-:W-:Y:S01]  /*7c20*/  I2IP.S8.S32.SAT R116, R5, R4, R6 ;  /* 0x0000000405747239 */ /* 0x000fe20000001406 */
[----:B------:R-:W-:Y:S01]  /*7c30*/  IMAD R18, R89, R18, RZ ;  /* 0x0000001259127224 */ /* 0x000fe200078e02ff */
[----:B------:R-:W-:Y:S01]  /*7c40*/  I2IP.S8.S32.SAT R14, R15, R14, RZ ;  /* 0x0000000e0f0e7239 */ /* 0x000fe200000014ff */
[----:B------:R-:W-:Y:S01]  /*7c50*/  IMAD R17, R92, R94, R17 ;  /* 0x0000005e5c117224 */ /* 0x000fe200078e0211 */
[----:B------:R-:W-:Y:S01]  /*7c60*/  I2IP.S8.S32.SAT R117, R9, R8, R10 ;  /* 0x0000000809757239 */ /* 0x000fe2000000140a */
[----:B------:R-:W-:Y:S01]  /*7c70*/  IMAD R19, R89, R19, RZ ;  /* 0x0000001359137224 */ /* 0x000fe200078e02ff */
[----:B------:R-:W-:Y:S01]  /*7c80*/  I2IP.S8.S32.SAT R118, R13, R12, R14 ;  /* 0x0000000c0d767239 */ /* 0x000fe2000000140e */
[-C--:B------:R-:W-:Y:S01]  /*7c90*/  IMAD R18, R91, R94.reuse, R18 ;  /* 0x0000005e5b127224 */ /* 0x080fe200078e0212 */
[----:B------:R-:W-:Y:S01]  /*7ca0*/  NOP ;  /* 0x0000000000007918 */ /* 0x000fe20000000000 */
[----:B------:R-:W-:Y:S01]  /*7cb0*/  IMAD R19, R115, R94, R19 ;  /* 0x0000005e73137224 */ /* 0x000fe200078e0213 */
[----:B------:R-:W-:Y:S01]  /*7cc0*/  SYNCS.ARRIVE.TRANS64.RED.A1T0 RZ, [UR4], RZ ;  /* 0x000000ffffff79a7 */ /* 0x000fe20008100404 */
[----:B------:R1:W-:Y:S01]  /*7cd0*/  STS.128 [R187+UR44+0x2a00], R176 ;  /* 0x002a00b0bb007988 */ /* 0x0003e20008000c2c */
[----:B------:R-:W-:Y:S01]  /*7ce0*/  BSSY.RECONVERGENT B0, `(.L_x_106) ;  /* 0x000002f000007945 */ /* 0x000fe20003800200 */
[----:B------:R-:W-:Y:S02]  /*7cf0*/  IADD3 R88, PT, PT, R88, 0x1, RZ ;  /* 0x0000000158587810 */ /* 0x000fe40007ffe0ff */
[----:B------:R-:W-:Y:S04]  /*7d00*/  I2IP.S8.S32.SAT R18, R19, R18, RZ ;  /* 0x0000001213127239 */ /* 0x000fe800000014ff */
[----:B------:R1:W-:Y:S01]  /*7d10*/  STS.128 [R187+UR44+0x3200], R188 ;  /* 0x003200bcbb007988 */ /* 0x0003e20008000c2c */
[----:B------:R-:W-:Y:S07]  /*7d20*/  I2IP.S8.S32.SAT R119, R17, R16, R18 ;  /* 0x0000001011777239 */ /* 0x000fee0000001412 */
[----:B------:R1:W-:Y:S08]  /*7d30*/  STS.128 [R187+UR44+0x3a00], R192 ;  /* 0x003a00c0bb007988 */ /* 0x0003f00008000c2c */
[----:B------:R1:W-:Y:S08]  /*7d40*/  STS.128 [R187+UR44+0x4200], R204 ;  /* 0x004200ccbb007988 */ /* 0x0003f00008000c2c */
[----:B------:R1:W-:Y:S01]  /*7d50*/  STS.128 [R187+UR44+0x4a00], R116 ;  /* 0x004a0074bb007988 */ /* 0x0003e20008000c2c */
[----:B------:R-:W-:Y:S01]  /*7d60*/  @!PT LDS RZ, [RZ] ;  /* 0x00000000fffff984 */ /* 0x000fe20000000800 */
[----:B------:R-:W-:Y:S01]  /*7d70*/  @!PT LDS RZ, [RZ] ;  /* 0x00000000fffff984 */ /* 0x000fe20000000800 */
[----:B------:R-:W-:Y:S01]  /*7d80*/  @!PT LDS RZ, [RZ] ;  /* 0x00000000fffff984 */ /* 0x000fe20000000800 */
[----:B------:R-:W-:Y:S01]  /*7d90*/  @!PT LDS RZ, [RZ] ;  /* 0x00000000fffff984 */ /* 0x000fe20000000800 */
[----:B------:R3:W-:Y:S07]  /*7da0*/  MEMBAR.ALL.CTA ;  /* 0x0000000000007992 */ /* 0x0007ee0000008000 */
[----:B---3--:R-:W3:Y:S02]  /*7db0*/  FENCE.VIEW.ASYNC.S ;  /* 0x00000000000073c6 */ /* 0x008ee40000000000 */
[----:B---3--:R-:W-:Y:S06]  /*7dc0*/  BAR.SYNC.DEFER_BLOCKING 0x1, 0x80 ;  /* 0x0042000000007b1d */ /* 0x008fec0000010000 */
[----:B------:R-:W-:Y:S05]  /*7dd0*/  @P0 BRA `(.L_x_107) ;  /* 0x00000000007c0947 */ /* 0x000fea0003800000 */
[----:B------:R-:W-:Y:S02]  /*7de0*/  UIADD3 UR5, UPT, UPT, UR44, 0x2a00, URZ ;  /* 0x00002a002c057890 */ /* 0x000fe4000fffe0ff */
[----:B------:R-:W-:Y:S02]  /*7df0*/  UIADD3 UR4, UP0, UPT, UR62, 0x680, URZ ;  /* 0x000006803e047890 */ /* 0x000fe4000ff1e0ff */
[----:B------:R-:W-:Y:S02]  /*7e00*/  UIMAD UR9, UR46, 0xa0, URZ ;  /* 0x000000a02e0978a4 */ /* 0x000fe4000f8e02ff */
[----:B------:R-:W-:Y:S01]  /*7e10*/  MOV R202, UR5 ;  /* 0x0000000500ca7c02 */ /* 0x000fe20008000f00 */
[----:B------:R-:W-:Y:S02]  /*7e20*/  USHF.L.U32 UR10, UR45, 0x6, URZ ;  /* 0x000000062d0a7899 */ /* 0x000fe400080006ff */
[----:B------:R-:W-:Y:S01]  /*7e30*/  UIADD3.X UR5, UPT, UPT, URZ, UR63, URZ, UP0, !UPT ;  /* 0x0000003fff057290 */ /* 0x000fe200087fe4ff */
[----:B------:R-:W-:Y:S01]  /*7e40*/  R2UR UR8, R202 ;  /* 0x00000000ca0872ca */ /* 0x000fe200000e0000 */
[----:B------:R-:W-:Y:S01]  /*7e50*/  UMOV UR11, UR36 ;  /* 0x00000024000b7c82 */ /* 0x000fe20008000000 */
[----:B------:R-:W-:Y:S02]  /*7e60*/  UIADD3 UR24, UPT, UPT, UR44, 0x3200, URZ ;  /* 0x000032002c187890 */ /* 0x000fe4000fffe0ff */
[----:B------:R-:W-:Y:S01]  /*7e70*/  UIADD3 UR25, UPT, UPT, UR9, 0x20, URZ ;  /* 0x0000002009197890 */ /* 0x000fe2000fffe0ff */
[----:B------:R-:W-:Y:S01]  /*7e80*/  UMOV UR27, UR36 ;  /* 0x00000024001b7c82 */ /* 0x000fe20008000000 */
[----:B------:R-:W-:Y:S01]  /*7e90*/  UMOV UR26, UR10 ;  /* 0x0000000a001a7c82 */ /* 0x000fe20008000000 */
[----:B------:R-:W-:Y:S02]  /*7ea0*/  UIADD3 UR16, UPT, UPT, UR44, 0x3a00, URZ ;  /* 0x00003a002c107890 */ /* 0x000fe4000fffe0ff */
[----:B------:R-:W-:Y:S01]  /*7eb0*/  UIADD3 UR17, UPT, UPT, UR9, 0x40, URZ ;  /* 0x0000004009117890 */ /* 0x000fe2000fffe0ff */
[----:B------:R-:W-:Y:S03]  /*7ec0*/  UMOV UR19, UR36 ;  /* 0x0000002400137c82 */ /* 0x000fe60008000000 */
[----:B------:R3:W-:Y:S01]  /*7ed0*/  UTMASTG.3D [UR8], [UR4] ;  /* 0x00000008040073b5 */ /* 0x0007e20008010000 */
[----:B------:R-:W-:Y:S01]  /*7ee0*/  UMOV UR18, UR10 ;  /* 0x0000000a00127c82 */ /* 0x000fe20008000000 */
[----:B------:R-:W-:Y:S02]  /*7ef0*/  UIADD3 UR20, UPT, UPT, UR44, 0x4200, URZ ;  /* 0x000042002c147890 */ /* 0x000fe4000fffe0ff */
[----:B------:R-:W-:Y:S01]  /*7f00*/  UIADD3 UR21, UPT, UPT, UR9, 0x60, URZ ;  /* 0x0000006009157890 */ /* 0x000fe2000fffe0ff */
[----:B------:R-:W-:Y:S01]  /*7f10*/  UMOV UR23, UR36 ;  /* 0x0000002400177c82 */ /* 0x000fe20008000000 */
[----:B------:R-:W-:Y:S01]  /*7f20*/  UMOV UR22, UR10 ;  /* 0x0000000a00167c82 */ /* 0x000fe20008000000 */
[----:B------:R3:W-:Y:S01]  /*7f30*/  UTMASTG.3D [UR24], [UR4] ;  /* 0x00000018040073b5 */ /* 0x0007e20008010000 */
[----:B------:R-:W-:Y:S02]  /*7f40*/  UIADD3 UR12, UPT, UPT, UR44, 0x4a00, URZ ;  /* 0x00004a002c0c7890 */ /* 0x000fe4000fffe0ff */
[----:B------:R-:W-:Y:S01]  /*7f50*/  UIADD3 UR13, UPT, UPT, UR9, 0x80, URZ ;  /* 0x00000080090d7890 */ /* 0x000fe2000fffe0ff */
[----:B------:R-:W-:Y:S01]  /*7f60*/  UMOV UR15, UR36 ;  /* 0x00000024000f7c82 */ /* 0x000fe20008000000 */
[----:B------:R-:W-:Y:S01]  /*7f70*/  UMOV UR14, UR10 ;  /* 0x0000000a000e7c82 */ /* 0x000fe20008000000 */
[----:B------:R3:W-:Y:S01]  /*7f80*/  UTMASTG.3D [UR16], [UR4] ;  /* 0x00000010040073b5 */ /* 0x0007e20008010000 */
[----:B------:R3:W-:Y:S05]  /*7f90*/  UTMASTG.3D [UR20], [UR4] ;  /* 0x00000014040073b5 */ /* 0x0007ea0008010000 */
[----:B------:R3:W-:Y:S01]  /*7fa0*/  UTMASTG.3D [UR12], [UR4] ;  /* 0x0000000c040073b5 */ /* 0x0007e20008010000 */
[----:B------:R0:W-:Y:S01]  /*7fb0*/  UTMACMDFLUSH ;  /* 0x00000000000079b7 */ /* 0x0001e20000000000 */
[----:B---3--:R-:W-:Y:S04]  /*7fc0*/  DEPBAR.LE SB0, 0x0 ;  /* 0x000080000000791a */ /* 0x008fe80000000000 */
.L_x_107:
[----:B------:R-:W-:Y:S05]  /*7fd0*/  BSYNC.RECONVERGENT B0 ;  /* 0x0000000000007941 */ /* 0x000fea0003800200 */
.L_x_106:
[----:B------:R-:W-:Y:S01]  /*7fe0*/  BAR.SYNC.DEFER_BLOCKING 0x1, 0x80 ;  /* 0x0042000000007b1d */ /* 0x000fe20000010000 */
[----:B------:R-:W-:Y:S01]  /*7ff0*/  ISETP.NE.AND P0, PT, R198, 0x2, PT ;  /* 0x00000002c600780c */ /* 0x000fe20003f05270 */
[----:B------:R-:W-:Y:S01]  /*8000*/  UISETP.NE.AND UP0, UPT, UR48, URZ, UPT ;  /* 0x000000ff3000728c */ /* 0x000fe2000bf05270 */
[----:B------:R-:W-:Y:S01]  /*8010*/  ISETP.NE.AND P1, PT, R88, 0x4, PT ;  /* 0x000000045800780c */ /* 0x000fe20003f25270 */
[----:B------:R-:W-:Y:S01]  /*8020*/  UIADD3 UR46, UPT, UPT, UR37, UR57, URZ ;  /* 0x00000039252e7290 */ /* 0x000fe2000fffe0ff */
[----:B------:R-:W-:Y:S01]  /*8030*/  SEL R3, RZ, 0x1, P0 ;  /* 0x00000001ff037807 */ /* 0x000fe20000000000 */
[----:B------:R-:W-:Y:S01]  /*8040*/  UIADD3 UR45, UPT, UPT, UR38, UR60, URZ ;  /* 0x0000003c262d7290 */ /* 0x000fe2000fffe0ff */
[----:B------:R-:W-:Y:S02]  /*8050*/  SEL R0, RZ, 0x1, P1 ;  /* 0x00000001ff007807 */ /* 0x000fe40000800000 */
[----:B------:R-:W-:Y:S02]  /*8060*/  LOP3.LUT R200, R200, R3, RZ, 0x3c, !PT ;  /* 0x00000003c8c87212 */ /* 0x000fe400078e3cff */
[----:B------:R-:W-:Y:S02]  /*8070*/  LOP3.LUT R201, R201, R0, RZ, 0x3c, !PT ;  /* 0x00000000c9c97212 */ /* 0x000fe400078e3cff */
[----:B------:R-:W-:Y:S02]  /*8080*/  SEL R198, R198, RZ, P0 ;  /* 0x000000ffc6c67207 */ /* 0x000fe40000000000 */
[----:B------:R-:W-:Y:S01]  /*8090*/  SEL R88, R88, RZ, P1 ;  /* 0x000000ff58587207 */ /* 0x000fe20000800000 */
[----:B------:R-:W-:Y:S01]  /*80a0*/  UMOV UR36, UR51 ;  /* 0x0000003300247c82 */ /* 0x000fe20008000000 */
[----:B------:R-:W-:Y:S05]  /*80b0*/  BRA.U UP0, `(.L_x_108) ;  /* 0xffffffcd00d07547 */ /* 0x000fea000b83ffff */
[----:B------:R-:W-:Y:S05]  /*80c0*/  EXIT ;  /* 0x000000000000794d */ /* 0x000fea0003800000 */
.L_x_24:
[----:B---3--:R3:W4:Y:S02]  /*80d0*/  SYNCS.PHASECHK.TRANS64.TRYWAIT P0, [R3+URZ+0x100], R2 ;  /* 0x00010002030075a7 */ /* 0x00872400080011ff */
[----:B----4-:R-:W-:Y:S05]  /*80e0*/  @!P0 NANOSLEEP.SYNCS 0x989680 ;  /* 0x009896800000895d */ /* 0x010fea0003900000 */
[----:B------:R-:W4:Y:S02]  /*80f0*/  @!P0 SYNCS.PHASECHK.TRANS64 P0, [R3+URZ+0x100], R2 ;  /* 0x00010002030085a7 */ /* 0x000f2400080010ff */
[----:B----4-:R-:W-:Y:S05]  /*8100*/  @!P0 BRA `(.L_x_24) ;  /* 0xfffffffc00f08947 */ /* 0x010fea000383ffff */
[----:B------:R-:W-:Y:S05]  /*8110*/  BRA `(.L_x_109) ;  /* 0xffffff9400d07947 */ /* 0x000fea000383ffff */
.L_x_27:
[----:B--2---:R-:W-:Y:S07]  /*8120*/  MOV R0, UR33 ;  /* 0x0000002100007c02 */ /* 0x004fee0008000f00 */
.L_x_110:
[----:B--2---:R2:W3:Y:S02]  /*8130*/  SYNCS.PHASECHK.TRANS64.TRYWAIT P0, [R0+URZ+0x38], R3 ;  /* 0x00003803000075a7 */ /* 0x0044e400080011ff */
[----:B---3--:R-:W-:Y:S05]  /*8140*/  @!P0 NANOSLEEP.SYNCS 0x989680 ;  /* 0x009896800000895d */ /* 0x008fea0003900000 */
[----:B------:R-:W3:Y:S02]  /*8150*/  @!P0 SYNCS.PHASECHK.TRANS64 P0, [R0+URZ+0x38], R3 ;  /* 0x00003803000085a7 */ /* 0x000ee400080010ff */
[----:B---3--:R-:W-:Y:S05]  /*8160*/  @!P0 BRA `(.L_x_110) ;  /* 0xfffffffc00f08947 */ /* 0x008fea000383ffff */
[----:B------:R-:W-:Y:S05]  /*8170*/  BRA `(.L_x_26) ;  /* 0xffffff9800187947 */ /* 0x000fea000383ffff */
.L_x_34:
[----:B-1----:R-:W-:Y:S07]  /*8180*/  MOV R0, UR17 ;  /* 0x0000001100007c02 */ /* 0x002fee0008000f00 */
.L_x_111:
[----:B-1----:R1:W2:Y:S02]  /*8190*/  SYNCS.PHASECHK.TRANS64.TRYWAIT P0, [R0+URZ+0x38], R3 ;  /* 0x00003803000075a7 */ /* 0x0022a400080011ff */
[----:B--2---:R-:W-:Y:S05]  /*81a0*/  @!P0 NANOSLEEP.SYNCS 0x989680 ;  /* 0x009896800000895d */ /* 0x004fea0003900000 */
[----:B------:R-:W2:Y:S02]  /*81b0*/  @!P0 SYNCS.PHASECHK.TRANS64 P0, [R0+URZ+0x38], R3 ;  /* 0x00003803000085a7 */ /* 0x000ea400080010ff */
[----:B--2---:R-:W-:Y:S05]  /*81c0*/  @!P0 BRA `(.L_x_111) ;  /* 0xfffffffc00f08947 */ /* 0x004fea000383ffff */
[----:B------:R-:W-:Y:S05]  /*81d0*/  BRA `(.L_x_33) ;  /* 0xffffff9800d47947 */ /* 0x000fea000383ffff */
.L_x_39:
[----:B-1----:R1:W2:Y:S02]  /*81e0*/  SYNCS.PHASECHK.TRANS64.TRYWAIT P0, [R3+URZ+0x90], R0 ;  /* 0x00009000030075a7 */ /* 0x0022a400080011ff */
[----:B--2---:R-:W-:Y:S05]  /*81f0*/  @!P0 NANOSLEEP.SYNCS 0x989680 ;  /* 0x009896800000895d */ /* 0x004fea0003900000 */
[----:B------:R-:W2:Y:S02]  /*8200*/  @!P0 SYNCS.PHASECHK.TRANS64 P0, [R3+URZ+0x90], R0 ;  /* 0x00009000030085a7 */ /* 0x000ea400080010ff */
[----:B--2---:R-:W-:Y:S05]  /*8210*/  @!P0 BRA `(.L_x_39) ;  /* 0xfffffffc00f08947 */ /* 0x004fea000383ffff */
[----:B------:R-:W-:Y:S05]  /*8220*/  BRA `(.L_x_112) ;  /* 0xffffff9c00787947 */ /* 0x000fea000383ffff */
.L_x_43:
[----:B-1----:R-:W-:-:S07]  /*8230*/  MOV R0, UR4 ;  /* 0x0000000400007c02 */ /* 0x002fce0008000f00 */
.L_x_113:
[----:B-1----:R1:W2:Y:S02]  /*8240*/  SYNCS.PHASECHK.TRANS64.TRYWAIT P0, [R0+URZ], R3 ;  /* 0x00000003000075a7 */ /* 0x0022a400080011ff */
[----:B--2---:R-:W-:Y:S05]  /*8250*/  @!P0 NANOSLEEP.SYNCS 0x989680 ;  /* 0x009896800000895d */ /* 0x004fea0003900000 */
[----:B------:R-:W2:Y:S02]  /*8260*/  @!P0 SYNCS.PHASECHK.TRANS64 P0, [R0+URZ], R3 ;  /* 0x00000003000085a7 */ /* 0x000ea400080010ff */
[----:B--2---:R-:W-:Y:S05]  /*8270*/  @!P0 BRA `(.L_x_113) ;  /* 0xfffffffc00f08947 */ /* 0x004fea000383ffff */
[----:B------:R-:W-:Y:S05]  /*8280*/  BRA `(.L_x_114) ;  /* 0xffffffa4001c7947 */ /* 0x000fea000383ffff */
.L_x_44:
[----:B------:R-:W-:-:S07]  /*8290*/  MOV R0, UR5 ;  /* 0x0000000500007c02 */ /* 0x000fce0008000f00 */
.L_x_115:
[----:B-1----:R1:W2:Y:S02]  /*82a0*/  SYNCS.PHASECHK.TRANS64.TRYWAIT P0, [R0+URZ], R3 ;  /* 0x00000003000075a7 */ /* 0x0022a400080011ff */
[----:B--2---:R-:W-:Y:S05]  /*82b0*/  @!P0 NANOSLEEP.SYNCS 0x989680 ;  /* 0x009896800000895d */ /* 0x004fea0003900000 */
[----:B------:R-:W2:Y:S02]  /*82c0*/  @!P0 SYNCS.PHASECHK.TRANS64 P0, [R0+URZ], R3 ;  /* 0x00000003000085a7 */ /* 0x000ea400080010ff */
[----:B--2---:R-:W-:Y:S05]  /*82d0*/  @!P0 BRA `(.L_x_115) ;  /* 0xfffffffc00f08947 */ /* 0x004fea000383ffff */
[----:B------:R-:W-:Y:S05]  /*82e0*/  BRA `(.L_x_116) ;  /* 0xffffffa400287947 */ /* 0x000fea000383ffff */
.L_x_45:
[----:B------:R-:W-:-:S07]  /*82f0*/  MOV R0, UR5 ;  /* 0x0000000500007c02 */ /* 0x000fce0008000f00 */
.L_x_117:
[----:B-1----:R1:W2:Y:S02]  /*8300*/  SYNCS.PHASECHK.TRANS64.TRYWAIT P0, [R0+URZ], R3 ;  /* 0x00000003000075a7 */ /* 0x0022a400080011ff */
[----:B--2---:R-:W-:Y:S05]  /*8310*/  @!P0 NANOSLEEP.SYNCS 0x989680 ;  /* 0x009896800000895d */ /* 0x004fea0003900000 */
[----:B------:R-:W2:Y:S02]  /*8320*/  @!P0 SYNCS.PHASECHK.TRANS64 P0, [R0+URZ], R3 ;  /* 0x00000003000085a7 */ /* 0x000ea400080010ff */
[----:B--2---:R-:W-:Y:S05]  /*8330*/  @!P0 BRA `(.L_x_117) ;  /* 0xfffffffc00f08947 */ /* 0x004fea000383ffff */
[----:B------:R-:W-:Y:S05]  /*8340*/  BRA `(.L_x_118) ;  /* 0xffffffa400347947 */ /* 0x000fea000383ffff */
.L_x_46:
[----:B------:R-:W-:-:S07]  /*8350*/  MOV R0, UR5 ;  /* 0x0000000500007c02 */ /* 0x000fce0008000f00 */
.L_x_119:
[----:B-1----:R1:W2:Y:S02]  /*8360*/  SYNCS.PHASECHK.TRANS64.TRYWAIT P0, [R0+URZ], R3 ;  /* 0x00000003000075a7 */ /* 0x0022a400080011ff */
[----:B--2---:R-:W-:Y:S05]  /*8370*/  @!P0 NANOSLEEP.SYNCS 0x989680 ;  /* 0x009896800000895d */ /* 0x004fea0003900000 */
[----:B------:R-:W2:Y:S02]  /*8380*/  @!P0 SYNCS.PHASECHK.TRANS64 P0, [R0+URZ], R3 ;  /* 0x00000003000085a7 */ /* 0x000ea400080010ff */
[----:B--2---:R-:W-:Y:S05]  /*8390*/  @!P0 BRA `(.L_x_119) ;  /* 0xfffffffc00f08947 */ /* 0x004fea000383ffff */
[----:B------:R-:W-:Y:S05]  /*83a0*/  BRA `(.L_x_120) ;  /* 0xffffffa400407947 */ /* 0x000fea000383ffff */
.L_x_47:
[----:B------:R-:W-:-:S07]  /*83b0*/  MOV R0, UR5 ;  /* 0x0000000500007c02 */ /* 0x000fce0008000f00 */
.L_x_121:
[----:B-1----:R1:W2:Y:S02]  /*83c0*/  SYNCS.PHASECHK.TRANS64.TRYWAIT P0, [R0+URZ], R3 ;  /* 0x00000003000075a7 */ /* 0x0022a400080011ff */
[----:B--2---:R-:W-:Y:S05]  /*83d0*/  @!P0 NANOSLEEP.SYNCS 0x989680 ;  /* 0x009896800000895d */ /* 0x004fea0003900000 */
[----:B------:R-:W2:Y:S02]  /*83e0*/  @!P0 SYNCS.PHASECHK.TRANS64 P0, [R0+URZ], R3 ;  /* 0x00000003000085a7 */ /* 0x000ea400080010ff */
[----:B--2---:R-:W-:Y:S05]  /*83f0*/  @!P0 BRA `(.L_x_121) ;  /* 0xfffffffc00f08947 */ /* 0x004fea000383ffff */
[----:B------:R-:W-:Y:S05]  /*8400*/  BRA `(.L_x_122) ;  /* 0xffffffa4004c7947 */ /* 0x000fea000383ffff */
.L_x_48:
[----:B------:R-:W-:-:S07]  /*8410*/  MOV R0, UR5 ;  /* 0x0000000500007c02 */ /* 0x000fce0008000f00 */
.L_x_123:
[----:B-1----:R1:W2:Y:S02]  /*8420*/  SYNCS.PHASECHK.TRANS64.TRYWAIT P0, [R0+URZ], R3 ;  /* 0x00000003000075a7 */ /* 0x0022a400080011ff */
[----:B--2---:R-:W-:Y:S05]  /*8430*/  @!P0 NANOSLEEP.SYNCS 0x989680 ;  /* 0x009896800000895d */ /* 0x004fea0003900000 */
[----:B------:R-:W2:Y:S02]  /*8440*/  @!P0 SYNCS.PHASECHK.TRANS64 P0, [R0+URZ], R3 ;  /* 0x00000003000085a7 */ /* 0x000ea400080010ff */
[----:B--2---:R-:W-:Y:S05]  /*8450*/  @!P0 BRA `(.L_x_123) ;  /* 0xfffffffc00f08947 */ /* 0x004fea000383ffff */
[----:B------:R-:W-:Y:S05]  /*8460*/  BRA `(.L_x_124) ;  /* 0xffffffa400587947 */ /* 0x000fea000383ffff */
.L_x_51:
[----:B--2---:R2:W3:Y:S02]  /*8470*/  SYNCS.PHASECHK.TRANS64.TRYWAIT P0, [R2+URZ+0xf0], R5 ;  /* 0x0000f005020075a7 */ /* 0x0044e400080011ff */
[----:B---3--:R-:W-:Y:S05]  /*8480*/  @!P0 NANOSLEEP.SYNCS 0x989680 ;  /* 0x009896800000895d */ /* 0x008fea0003900000 */
[----:B------:R-:W3:Y:S02]  /*8490*/  @!P0 SYNCS.PHASECHK.TRANS64 P0, [R2+URZ+0xf0], R5 ;  /* 0x0000f005020085a7 */ /* 0x000ee400080010ff */
[----:B---3--:R-:W-:Y:S05]  /*84a0*/  @!P0 BRA `(.L_x_51) ;  /* 0xfffffffc00f08947 */ /* 0x008fea000383ffff */
[----:B------:R-:W-:Y:S05]  /*84b0*/  BRA `(.L_x_125) ;  /* 0xffffffa400b47947 */ /* 0x000fea000383ffff */
.L_x_52:
[----:B------:R-:W-:-:S07]  /*84c0*/  MOV R2, UR4 ;  /* 0x0000000400027c02 */ /* 0x000fce0008000f00 */
.L_x_126:
[----:B--2---:R2:W3:Y:S02]  /*84d0*/  SYNCS.PHASECHK.TRANS64.TRYWAIT P0, [R2+URZ+0xa0], R5 ;  /* 0x0000a005020075a7 */ /* 0x0044e400080011ff */
[----:B---3--:R-:W-:Y:S05]  /*84e0*/  @!P0 NANOSLEEP.SYNCS 0x989680 ;  /* 0x009896800000895d */ /* 0x008fea0003900000 */
[----:B------:R-:W3:Y:S02]  /*84f0*/  @!P0 SYNCS.PHASECHK.TRANS64 P0, [R2+URZ+0xa0], R5 ;  /* 0x0000a005020085a7 */ /* 0x000ee400080010ff */
[----:B---3--:R-:W-:Y:S05]  /*8500*/  @!P0 BRA `(.L_x_126) ;  /* 0xfffffffc00f08947 */ /* 0x008fea000383ffff */
[----:B------:R-:W-:Y:S05]  /*8510*/  BRA `(.L_x_127) ;  /* 0xffffffa400c47947 */ /* 0x000fea000383ffff */
.L_x_53:
[----:B--2---:R2:W3:Y:S02]  /*8520*/  SYNCS.PHASECHK.TRANS64.TRYWAIT P1, [R2+URZ+0x90], R5 ;  /* 0x00009005020075a7 */ /* 0x0044e400080211ff */
[----:B---3--:R-:W-:Y:S05]  /*8530*/  @!P1 NANOSLEEP.SYNCS 0x989680 ;  /* 0x009896800000995d */ /* 0x008fea0003900000 */
[----:B------:R-:W3:Y:S02]  /*8540*/  @!P1 SYNCS.PHASECHK.TRANS64 P1, [R2+URZ+0x90], R5 ;  /* 0x00009005020095a7 */ /* 0x000ee400080210ff */
[----:B---3--:R-:W-:Y:S05]  /*8550*/  @!P1 BRA `(.L_x_53) ;  /* 0xfffffffc00f09947 */ /* 0x008fea000383ffff */
[----:B------:R-:W-:Y:S05]  /*8560*/  BRA `(.L_x_128) ;  /* 0xffffffa400f47947 */ /* 0x000fea000383ffff */
.L_x_56:
[----:B------:R-:W-:-:S07]  /*8570*/  MOV R0, UR4 ;  /* 0x0000000400007c02 */ /* 0x000fce0008000f00 */
.L_x_129:
[----:B--2---:R2:W3:Y:S02]  /*8580*/  SYNCS.PHASECHK.TRANS64.TRYWAIT P0, [R0+URZ+0xa0], R3 ;  /* 0x0000a003000075a7 */ /* 0x0044e400080011ff */
[----:B---3--:R-:W-:Y:S05]  /*8590*/  @!P0 NANOSLEEP.SYNCS 0x989680 ;  /* 0x009896800000895d */ /* 0x008fea0003900000 */
[----:B------:R-:W3:Y:S02]  /*85a0*/  @!P0 SYNCS.PHASECHK.TRANS64 P0, [R0+URZ+0xa0], R3 ;  /* 0x0000a003000085a7 */ /* 0x000ee400080010ff */
[----:B---3--:R-:W-:Y:S05]  /*85b0*/  @!P0 BRA `(.L_x_129) ;  /* 0xfffffffc00f08947 */ /* 0x008fea000383ffff */
[----:B------:R-:W-:Y:S05]  /*85c0*/  BRA `(.L_x_55) ;  /* 0xffffffa800487947 */ /* 0x000fea000383ffff */
.L_x_63:
[----:B-1----:R1:W2:Y:S02]  /*85d0*/  SYNCS.PHASECHK.TRANS64.TRYWAIT P1, [R0+URZ+0x90], R5 ;  /* 0x00009005000075a7 */ /* 0x0022a400080211ff */
[----:B--2---:R-:W-:Y:S05]  /*85e0*/  @!P1 NANOSLEEP.SYNCS 0x989680 ;  /* 0x009896800000995d */ /* 0x004fea0003900000 */
[----:B------:R-:W2:Y:S02]  /*85f0*/  @!P1 SYNCS.PHASECHK.TRANS64 P1, [R0+URZ+0x90], R5 ;  /* 0x00009005000095a7 */ /* 0x000ea400080210ff */
[----:B--2---:R-:W-:Y:S05]  /*8600*/  @!P1 BRA `(.L_x_63) ;  /* 0xfffffffc00f09947 */ /* 0x004fea000383ffff */
[----:B------:R-:W-:Y:S05]  /*8610*/  BRA `(.L_x_130) ;  /* 0xffffffac00bc7947 */ /* 0x000fea000383ffff */
.L_x_64:
[----:B------:R-:W-:-:S07]  /*8620*/  MOV R3, UR31 ;  /* 0x0000001f00037c02 */ /* 0x000fce0008000f00 */
.L_x_131:
[----:B-1----:R1:W2:Y:S02]  /*8630*/  SYNCS.PHASECHK.TRANS64.TRYWAIT P0, [R3+URZ+0xd0], R0 ;  /* 0x0000d000030075a7 */ /* 0x0022a400080011ff */
[----:B--2---:R-:W-:Y:S05]  /*8640*/  @!P0 NANOSLEEP.SYNCS 0x989680 ;  /* 0x009896800000895d */ /* 0x004fea0003900000 */
[----:B------:R-:W2:Y:S02]  /*8650*/  @!P0 SYNCS.PHASECHK.TRANS64 P0, [R3+URZ+0xd0], R0 ;  /* 0x0000d000030085a7 */ /* 0x000ea400080010ff */
[----:B--2---:R-:W-:Y:S05]  /*8660*/  @!P0 BRA `(.L_x_131) ;  /* 0xfffffffc00f08947 */ /* 0x004fea000383ffff */
[----:B------:R-:W-:Y:S05]  /*8670*/  BRA `(.L_x_132) ;  /* 0xffffffb000087947 */ /* 0x000fea000383ffff */
.L_x_67:
[----:B------:R-:W-:Y:S07]  /*8680*/  MOV R0, UR7 ;  /* 0x0000000700007c02 */ /* 0x000fee0008000f00 */
.L_x_133:
[----:B-1----:R1:W2:Y:S02]  /*8690*/  SYNCS.PHASECHK.TRANS64.TRYWAIT P0, [R0+URZ], R3 ;  /* 0x00000003000075a7 */ /* 0x0022a400080011ff */
[----:B--2---:R-:W-:Y:S05]  /*86a0*/  @!P0 NANOSLEEP.SYNCS 0x989680 ;  /* 0x009896800000895d */ /* 0x004fea0003900000 */
[----:B------:R-:W2:Y:S02]  /*86b0*/  @!P0 SYNCS.PHASECHK.TRANS64 P0, [R0+URZ], R3 ;  /* 0x00000003000085a7 */ /* 0x000ea400080010ff */
[----:B--2---:R-:W-:Y:S05]  /*86c0*/  @!P0 BRA `(.L_x_133) ;  /* 0xfffffffc00f08947 */ /* 0x004fea000383ffff */
[----:B------:R-:W-:Y:S05]  /*86d0*/  BRA `(.L_x_66) ;  /* 0xffffffb000247947 */ /* 0x000fea000383ffff */
.L_x_70:
[----:B------:R-:W-:-:S07]  /*86e0*/  MOV R0, UR4 ;  /* 0x0000000400007c02 */ /* 0x000fce0008000f00 */
.L_x_134:
[----:B--2---:R2:W4:Y:S02]  /*86f0*/  SYNCS.PHASECHK.TRANS64.TRYWAIT P0, [R0+URZ], R3 ;  /* 0x00000003000075a7 */ /* 0x00452400080011ff */
[----:B----4-:R-:W-:Y:S05]  /*8700*/  @!P0 NANOSLEEP.SYNCS 0x989680 ;  /* 0x009896800000895d */ /* 0x010fea0003900000 */
[----:B------:R-:W4:Y:S02]  /*8710*/  @!P0 SYNCS.PHASECHK.TRANS64 P0, [R0+URZ], R3 ;  /* 0x00000003000085a7 */ /* 0x000f2400080010ff */
[----:B----4-:R-:W-:Y:S05]  /*8720*/  @!P0 BRA `(.L_x_134) ;  /* 0xfffffffc00f08947 */ /* 0x010fea000383ffff */
[----:B------:R-:W-:Y:S05]  /*8730*/  BRA `(.L_x_135) ;  /* 0xffffffb400007947 */ /* 0x000fea000383ffff */
.L_x_71:
[----:B------:R-:W-:-:S07]  /*8740*/  MOV R0, UR5 ;  /* 0x0000000500007c02 */ /* 0x000fce0008000f00 */
.L_x_136:
[----:B-1----:R1:W2:Y:S02]  /*8750*/  SYNCS.PHASECHK.TRANS64.TRYWAIT P0, [R0+URZ], R3 ;  /* 0x00000003000075a7 */ /* 0x0022a400080011ff */
[----:B--2---:R-:W-:Y:S05]  /*8760*/  @!P0 NANOSLEEP.SYNCS 0x989680 ;  /* 0x009896800000895d */ /* 0x004fea0003900000 */
[----:B------:R-:W2:Y:S02]  /*8770*/  @!P0 SYNCS.PHASECHK.TRANS64 P0, [R0+URZ], R3 ;  /* 0x00000003000085a7 */ /* 0x000ea400080010ff */
[----:B--2---:R-:W-:Y:S05]  /*8780*/  @!P0 BRA `(.L_x_136) ;  /* 0xfffffffc00f08947 */ /* 0x004fea000383ffff */
[----:B------:R-:W-:Y:S05]  /*8790*/  BRA `(.L_x_137) ;  /* 0xffffffb4000c7947 */ /* 0x000fea000383ffff */
.L_x_72:
[----:B------:R-:W-:-:S07]  /*87a0*/  MOV R0, UR5 ;  /* 0x0000000500007c02 */ /* 0x000fce0008000f00 */
.L_x_138:
[----:B-1----:R1:W2:Y:S02]  /*87b0*/  SYNCS.PHASECHK.TRANS64.TRYWAIT P0, [R0+URZ], R3 ;  /* 0x00000003000075a7 */ /* 0x0022a400080011ff */
[----:B--2---:R-:W-:Y:S05]  /*87c0*/  @!P0 NANOSLEEP.SYNCS 0x989680 ;  /* 0x009896800000895d */ /* 0x004fea0003900000 */
[----:B------:R-:W2:Y:S02]  /*87d0*/  @!P0 SYNCS.PHASECHK.TRANS64 P0, [R0+URZ], R3 ;  /* 0x00000003000085a7 */ /* 0x000ea400080010ff */
[----:B--2---:R-:W-:Y:S05]  /*87e0*/  @!P0 BRA `(.L_x_138) ;  /* 0xfffffffc00f08947 */ /* 0x004fea000383ffff */
[----:B------:R-:W-:Y:S05]  /*87f0*/  BRA `(.L_x_139) ;  /* 0xffffffb400187947 */ /* 0x000fea000383ffff */
.L_x_73:
[----:B------:R-:W-:-:S07]  /*8800*/  MOV R0, UR4 ;  /* 0x0000000400007c02 */ /* 0x000fce0008000f00 */
.L_x_140:
[----:B-1----:R1:W2:Y:S02]  /*8810*/  SYNCS.PHASECHK.TRANS64.TRYWAIT P0, [R0+URZ], R3 ;  /* 0x00000003000075a7 */ /* 0x0022a400080011ff */
[----:B--2---:R-:W-:Y:S05]  /*8820*/  @!P0 NANOSLEEP.SYNCS 0x989680 ;  /* 0x009896800000895d */ /* 0x004fea0003900000 */
[----:B------:R-:W2:Y:S02]  /*8830*/  @!P0 SYNCS.PHASECHK.TRANS64 P0, [R0+URZ], R3 ;  /* 0x00000003000085a7 */ /* 0x000ea400080010ff */
[----:B--2---:R-:W-:Y:S05]  /*8840*/  @!P0 BRA `(.L_x_140) ;  /* 0xfffffffc00f08947 */ /* 0x004fea000383ffff */
[----:B------:R-:W-:Y:S05]  /*8850*/  BRA `(.L_x_141) ;  /* 0xffffffb400247947 */ /* 0x000fea000383ffff */
.L_x_78:
[----:B--2---:R2:W3:Y:S02]  /*8860*/  SYNCS.PHASECHK.TRANS64.TRYWAIT P0, [R3+URZ+0x90], R0 ;  /* 0x00009000030075a7 */ /* 0x0044e400080011ff */
[----:B---3--:R-:W-:Y:S05]  /*8870*/  @!P0 NANOSLEEP.SYNCS 0x989680 ;  /* 0x009896800000895d */ /* 0x008fea0003900000 */
[----:B------:R-:W3:Y:S02]  /*8880*/  @!P0 SYNCS.PHASECHK.TRANS64 P0, [R3+URZ+0x90], R0 ;  /* 0x00009000030085a7 */ /* 0x000ee400080010ff */
[----:B---3--:R-:W-:Y:S05]  /*8890*/  @!P0 BRA `(.L_x_78) ;  /* 0xfffffffc00f08947 */ /* 0x008fea000383ffff */
[----:B------:R-:W-:Y:S05]  /*88a0*/  BRA `(.L_x_142) ;  /* 0xffffffb8004c7947 */ /* 0x000fea000383ffff */
.L_x_81:
[----:B------:R-:W-:Y:S07]  /*88b0*/  MOV R0, UR21 ;  /* 0x0000001500007c02 */ /* 0x000fee0008000f00 */
.L_x_143:
[----:B--2---:R2:W3:Y:S02]  /*88c0*/  SYNCS.PHASECHK.TRANS64.TRYWAIT P1, [R0+URZ+0x88], R3 ;  /* 0x00008803000075a7 */ /* 0x0044e400080211ff */
[----:B---3--:R-:W-:Y:S05]  /*88d0*/  @!P1 NANOSLEEP.SYNCS 0x989680 ;  /* 0x009896800000995d */ /* 0x008fea0003900000 */
[----:B------:R-:W3:Y:S02]  /*88e0*/  @!P1 SYNCS.PHASECHK.TRANS64 P1, [R0+URZ+0x88], R3 ;  /* 0x00008803000095a7 */ /* 0x000ee400080210ff */
[----:B---3--:R-:W-:Y:S05]  /*88f0*/  @!P1 BRA `(.L_x_143) ;  /* 0xfffffffc00f09947 */ /* 0x008fea000383ffff */
[----:B------:R-:W-:Y:S05]  /*8900*/  BRA `(.L_x_80) ;  /* 0xffffffbc00c07947 */ /* 0x000fea000383ffff */
.L_x_84:
[----:B--2---:R-:W-:Y:S07]  /*8910*/  MOV R3, UR21 ;  /* 0x0000001500037c02 */ /* 0x004fee0008000f00 */
.L_x_144:
[----:B--2---:R2:W3:Y:S02]  /*8920*/  SYNCS.PHASECHK.TRANS64.TRYWAIT P0, [R3+URZ+0x78], R2 ;  /* 0x00007802030075a7 */ /* 0x0044e400080011ff */
[----:B---3--:R-:W-:Y:S05]  /*8930*/  @!P0 NANOSLEEP.SYNCS 0x989680 ;  /* 0x009896800000895d */ /* 0x008fea0003900000 */
[----:B------:R-:W3:Y:S02]  /*8940*/  @!P0 SYNCS.PHASECHK.TRANS64 P0, [R3+URZ+0x78], R2 ;  /* 0x00007802030085a7 */ /* 0x000ee400080010ff */
[----:B---3--:R-:W-:Y:S05]  /*8950*/  @!P0 BRA `(.L_x_144) ;  /* 0xfffffffc00f08947 */ /* 0x008fea000383ffff */
[----:B------:R-:W-:Y:S05]  /*8960*/  BRA `(.L_x_145) ;  /* 0xffffffc000147947 */ /* 0x000fea000383ffff */
.L_x_87:
[----:B--2---:R2:W3:Y:S02]  /*8970*/  SYNCS.PHASECHK.TRANS64.TRYWAIT P0, [R8+URZ+0x90], R3 ;  /* 0x00009003080075a7 */ /* 0x0044e400080011ff */
[----:B---3--:R-:W-:Y:S05]  /*8980*/  @!P0 NANOSLEEP.SYNCS 0x989680 ;  /* 0x009896800000895d */ /* 0x008fea0003900000 */
[----:B------:R-:W3:Y:S02]  /*8990*/  @!P0 SYNCS.PHASECHK.TRANS64 P0, [R8+URZ+0x90], R3 ;  /* 0x00009003080085a7 */ /* 0x000ee400080010ff */
[----:B---3--:R-:W-:Y:S05]  /*89a0*/  @!P0 BRA `(.L_x_87) ;  /* 0xfffffffc00f08947 */ /* 0x008fea000383ffff */
[----:B------:R-:W-:Y:S05]  /*89b0*/  BRA `(.L_x_146) ;  /* 0xffffffc400a47947 */ /* 0x000fea000383ffff */
.L_x_98:
[----:B-1----:R-:W-:Y:S04]  /*89c0*/  MOV R0, UR44 ;  /* 0x0000002c00007c02 */ /* 0x002fe80008000f00 */
[----:B------:R1:W2:Y:S03]  /*89d0*/  SYNCS.PHASECHK.TRANS64.TRYWAIT P1, [R0+URZ+0x70], R3 ;  /* 0x00007003000075a7 */ /* 0x0002a600080211ff */
[----:B--2---:R-:W-:Y:S05]  /*89e0*/  @!P1 NANOSLEEP.SYNCS 0x989680 ;  /* 0x009896800000995d */ /* 0x004fea0003900000 */
[----:B------:R-:W2:Y:S02]  /*89f0*/  @!P1 SYNCS.PHASECHK.TRANS64 P1, [R0+URZ+0x70], R3 ;  /* 0x00007003000095a7 */ /* 0x000ea400080210ff */
[----:B--2---:R-:W-:Y:S05]  /*8a00*/  @!P1 BRA `(.L_x_98) ;  /* 0xfffffffc00ec9947 */ /* 0x004fea000383ffff */
[----:B------:R-:W-:Y:S05]  /*8a10*/  BRA `(.L_x_97) ;  /* 0xffffffd400087947 */ /* 0x000fea000383ffff */
.L_x_100:
[----:B------:R1:W1:Y:S02]  /*8a20*/  SYNCS.PHASECHK.TRANS64.TRYWAIT P1, [R16+URZ+0xb0], R9 ;  /* 0x0000b009100075a7 */ /* 0x00026400080211ff */
[----:B-1----:R-:W-:Y:S05]  /*8a30*/  @!P1 NANOSLEEP.SYNCS 0x989680 ;  /* 0x009896800000995d */ /* 0x002fea0003900000 */
[----:B------:R-:W1:Y:S02]  /*8a40*/  @!P1 SYNCS.PHASECHK.TRANS64 P1, [R16+URZ+0xb0], R9 ;  /* 0x0000b009100095a7 */ /* 0x000e6400080210ff */
[----:B-1----:R-:W-:Y:S05]  /*8a50*/  @!P1 BRA `(.L_x_100) ;  /* 0xfffffffc00f09947 */ /* 0x002fea000383ffff */
[----:B------:R-:W-:Y:S05]  /*8a60*/  BRA `(.L_x_99) ;  /* 0xffffffd400687947 */ /* 0x000fea000383ffff */
        .weak           $__internal_0_$__cuda_sm10x_tcgen05_guardrail_trap_col_being_dealloced_not_returned_by_alloc
        .type           $__internal_0_$__cuda_sm10x_tcgen05_guardrail_trap_col_being_dealloced_not_returned_by_alloc,@function
        .size           $__internal_0_$__cuda_sm10x_tcgen05_guardrail_trap_col_being_dealloced_not_returned_by_alloc,($__internal_1_$__cuda_sm10x_tcgen05_guardrail_trap_phase_invalid_during_alloc - $__internal_0_$__cuda_sm10x_tcgen05_guardrail_trap_col_being_dealloced_not_returned_by_alloc)
$__internal_0_$__cuda_sm10x_tcgen05_guardrail_trap_col_being_dealloced_not_returned_by_alloc:
[----:B------:R-:W-:Y:S05]  /*8a70*/  BPT.TRAP 0x1 ;  /* 0x000000040000795c */ /* 0x000fea0000300000 */
[----:B------:R-:W-:-:S04]  /*8a80*/  HFMA2 R3, -RZ, RZ, 0, 0 ;  /* 0x00000000ff037431 */ /* 0x000fc800000001ff */
[----:B------:R-:W-:Y:S05]  /*8a90*/  RET.REL.NODEC R2 `(_ZN7cutlass13device_kernelINS_4gemm6kernel13GemmUniversalIN4cute5tupleIJiiiiEEENS1_10collective13CollectiveMmaINS1_35MainloopSm100TmaUmmaWarpSpecializedILi7ELi2ELi4ENS5_IJNS4_1CILi2EEENSA_ILi1EEESC_EEEEENS5_IJNSA_ILi64EEENSA_ILi160EEENSA_ILi128EEEEEEaNS5_IJlSC_lEEEaSJ_NS4_8TiledMMAINS4_8MMA_AtomIJNS4_15SM100_MMA_S8_SSIaaiLi64ELi160ELNS4_4UMMA5MajorE0ELSO_0ELNSN_8SaturateE0EEEEEENS4_6LayoutINS5_IJSC_SC_SC_EEENS5_IJNSA_ILi0EEESU_SU_EEEEENS5_IJNS4_10UnderscoreESX_SX_EEEEENS4_13SM90_TMA_LOADENS4_14ComposedLayoutINS4_7SwizzleILi3ELi4ELi3EEENS4_18smem_ptr_flag_bitsILi8EEENSS_INS5_IJNSA_ILi8EEESH_EEENS5_IJSH_SC_EEEEEEEvNS4_8identityENS4_23SM90_TMA_LOAD_MULTICASTES1A_vS1B_EENS_8epilogue10collective18CollectiveEpilogueINS1E_23Sm100TmaWarpSpecializedILi1ELi1ELi80ELb0ELb0EEEJSI_NS5_IJNSS_ISF_SC_EENSS_ISG_SC_EEEEEaSJ_aSJ_NS1E_6fusion15FusionCallbacksIS1I_NS1M_17LinearCombinationIaiaiLNS_15FloatRoundStyleE2EEESI_S1L_JEEENS4_5SM1004TMEM4LOAD26SM100_TMEM_LOAD_16dp32b16xES10_NS11_INS12_ILi1ELi4ELi3EEES15_NSS_INS5_IJS16_NSA_ILi32EEEEEENS5_IJS1X_SC_EEEEEEENS4_39AutoVectorizingCopyWithAssumedAlignmentILi128EEENS4_14SM90_TMA_STOREES21_S23_S23_EEEvvEEEEvNT_6ParamsE) ;  /* 0xffffff7402587950 */ /* 0x000fea0003c3ffff */
        .weak           $__internal_1_$__cuda_sm10x_tcgen05_guardrail_trap_phase_invalid_during_alloc
        .type           $__internal_1_$__cuda_sm10x_tcgen05_guardrail_trap_phase_invalid_during_alloc,@function
        .size           $__internal_1_$__cuda_sm10x_tcgen05_guardrail_trap_phase_invalid_during_alloc,($__internal_2_$__cuda_sm10x_tcgen05_guardrail_trap_unallocated_columns_being_dealloced - $__internal_1_$__cuda_sm10x_tcgen05_guardrail_trap_phase_invalid_during_alloc)
$__internal_1_$__cuda_sm10x_tcgen05_guardrail_trap_phase_invalid_during_alloc:
[----:B------:R-:W-:Y:S05]  /*8aa0*/  BPT.TRAP 0x1 ;  /* 0x000000040000795c */ /* 0x000fea0000300000 */
[----:B------:R-:W-:-:S04]  /*8ab0*/  MOV R5, 0x0 ;  /* 0x0000000000057802 */ /* 0x000fc80000000f00 */
[----:B------:R-:W-:Y:S05]  /*8ac0*/  RET.REL.NODEC R4 `(_ZN7cutlass13device_kernelINS_4gemm6kernel13GemmUniversalIN4cute5tupleIJiiiiEEENS1_10collective13CollectiveMmaINS1_35MainloopSm100TmaUmmaWarpSpecializedILi7ELi2ELi4ENS5_IJNS4_1CILi2EEENSA_ILi1EEESC_EEEEENS5_IJNSA_ILi64EEENSA_ILi160EEENSA_ILi128EEEEEEaNS5_IJlSC_lEEEaSJ_NS4_8TiledMMAINS4_8MMA_AtomIJNS4_15SM100_MMA_S8_SSIaaiLi64ELi160ELNS4_4UMMA5MajorE0ELSO_0ELNSN_8SaturateE0EEEEEENS4_6LayoutINS5_IJSC_SC_SC_EEENS5_IJNSA_ILi0EEESU_SU_EEEEENS5_IJNS4_10UnderscoreESX_SX_EEEEENS4_13SM90_TMA_LOADENS4_14ComposedLayoutINS4_7SwizzleILi3ELi4ELi3EEENS4_18smem_ptr_flag_bitsILi8EEENSS_INS5_IJNSA_ILi8EEESH_EEENS5_IJSH_SC_EEEEEEEvNS4_8identityENS4_23SM90_TMA_LOAD_MULTICASTES1A_vS1B_EENS_8epilogue10collective18CollectiveEpilogueINS1E_23Sm100TmaWarpSpecializedILi1ELi1ELi80ELb0ELb0EEEJSI_NS5_IJNSS_ISF_SC_EENSS_ISG_SC_EEEEEaSJ_aSJ_NS1E_6fusion15FusionCallbacksIS1I_NS1M_17LinearCombinationIaiaiLNS_15FloatRoundStyleE2EEESI_S1L_JEEENS4_5SM1004TMEM4LOAD26SM100_TMEM_LOAD_16dp32b16xES10_NS11_INS12_ILi1ELi4ELi3EEES15_NSS_INS5_IJS16_NSA_ILi32EEEEEENS5_IJS1X_SC_EEEEEEENS4_39AutoVectorizingCopyWithAssumedAlignmentILi128EEENS4_14SM90_TMA_STOREES21_S23_S23_EEEvvEEEEvNT_6ParamsE) ;  /* 0xffffff74044c7950 */ /* 0x000fea0003c3ffff */
        .weak           $__internal_2_$__cuda_sm10x_tcgen05_guardrail_trap_unallocated_columns_being_dealloced
        .type           $__internal_2_$__cuda_sm10x_tcgen05_guardrail_trap_unallocated_columns_being_dealloced,@function
        .size           $__internal_2_$__cuda_sm10x_tcgen05_guardrail_trap_unallocated_columns_being_dealloced,(.L_x_148 - $__internal_2_$__cuda_sm10x_tcgen05_guardrail_trap_unallocated_columns_being_dealloced)
$__internal_2_$__cuda_sm10x_tcgen05_guardrail_trap_unallocated_columns_being_dealloced:
[----:B------:R-:W-:Y:S05]  /*8ad0*/  BPT.TRAP 0x1 ;  /* 0x000000040000795c */ /* 0x000fea0000300000 */
[----:B------:R-:W-:-:S04]  /*8ae0*/  HFMA2 R3, -RZ, RZ, 0, 0 ;  /* 0x00000000ff037431 */ /* 0x000fc800000001ff */
[----:B------:R-:W-:Y:S05]  /*8af0*/  RET.REL.NODEC R2 `(_ZN7cutlass13device_kernelINS_4gemm6kernel13GemmUniversalIN4cute5tupleIJiiiiEEENS1_10collective13CollectiveMmaINS1_35MainloopSm100TmaUmmaWarpSpecializedILi7ELi2ELi4ENS5_IJNS4_1CILi2EEENSA_ILi1EEESC_EEEEENS5_IJNSA_ILi64EEENSA_ILi160EEENSA_ILi128EEEEEEaNS5_IJlSC_lEEEaSJ_NS4_8TiledMMAINS4_8MMA_AtomIJNS4_15SM100_MMA_S8_SSIaaiLi64ELi160ELNS4_4UMMA5MajorE0ELSO_0ELNSN_8SaturateE0EEEEEENS4_6LayoutINS5_IJSC_SC_SC_EEENS5_IJNSA_ILi0EEESU_SU_EEEEENS5_IJNS4_10UnderscoreESX_SX_EEEEENS4_13SM90_TMA_LOADENS4_14ComposedLayoutINS4_7SwizzleILi3ELi4ELi3EEENS4_18smem_ptr_flag_bitsILi8EEENSS_INS5_IJNSA_ILi8EEESH_EEENS5_IJSH_SC_EEEEEEEvNS4_8identityENS4_23SM90_TMA_LOAD_MULTICASTES1A_vS1B_EENS_8epilogue10collective18CollectiveEpilogueINS1E_23Sm100TmaWarpSpecializedILi1ELi1ELi80ELb0ELb0EEEJSI_NS5_IJNSS_ISF_SC_EENSS_ISG_SC_EEEEEaSJ_aSJ_NS1E_6fusion15FusionCallbacksIS1I_NS1M_17LinearCombinationIaiaiLNS_15FloatRoundStyleE2EEESI_S1L_JEEENS4_5SM1004TMEM4LOAD26SM100_TMEM_LOAD_16dp32b16xES10_NS11_INS12_ILi1ELi4ELi3EEES15_NSS_INS5_IJS16_NSA_ILi32EEEEEENS5_IJS1X_SC_EEEEEEENS4_39AutoVectorizingCopyWithAssumedAlignmentILi128EEENS4_14SM90_TMA_STOREES21_S23_S23_EEEvvEEEEvNT_6ParamsE) ;  /* 0xffffff7402407950 */ /* 0x000fea0003c3ffff */
.L_x_147:
[----:B------:R-:W-:-:S00]  /*8b00*/  BRA `(.L_x_147) ;  /* 0xfffffffc00fc7947 */ /* 0x000fc0000383ffff */
[----:B------:R-:W-:-:S00]  /*8b10*/  NOP ;  /* 0x0000000000007918 */ /* 0x000fc00000000000 */
        /* <DEDUP_REMOVED lines=14> */
.L_x_148:


//--------------------- .nv.global.init           --------------------------
	.section	.nv.global.init,"aw",@progbits
.nv.global.init:
	.type		$str$27,@object
	.size		$str$27,($str$28 - $str$27)
$str$27:
        /*0000*/ 	.byte	0x28, 0x61, 0x64, 0x64, 0x72, 0x65, 0x73, 0x73, 0x20, 0x26, 0x20, 0x6d, 0x61, 0x73, 0x6b, 0x29
        /*0010*/ 	.byte	0x20, 0x3d, 0x3d, 0x20, 0x30, 0x00
	.type		$str$28,@object
	.size		$str$28,($str$26 - $str$28)
$str$28:
        /*0016*/ 	.byte	0x2f, 0x74, 0x6d, 0x70, 0x2f, 0x63, 0x75, 0x74, 0x6c, 0x61, 0x73, 0x73, 0x5f, 0x73, 0x77, 0x65
        /*0026*/ 	.byte	0x65, 0x70, 0x5f, 0x73, 0x72, 0x63, 0x2f, 0x69, 0x6e, 0x63, 0x6c, 0x75, 0x64, 0x65, 0x2f, 0x63
        /*0036*/ 	.byte	0x75, 0x74, 0x65, 0x2f, 0x70, 0x6f, 0x69, 0x6e, 0x74, 0x65, 0x72, 0x5f, 0x66, 0x6c, 0x61, 0x67
        /*0046*/ 	.byte	0x67, 0x65, 0x64, 0x2e, 0x68, 0x70, 0x70, 0x00
	.type		$str$26,@object
	.size		$str$26,($str$25 - $str$26)
$str$26:
        /*004e*/ 	.byte	0x2f, 0x74, 0x6d, 0x70, 0x2f, 0x63, 0x75, 0x74, 0x6c, 0x61, 0x73, 0x73, 0x5f, 0x73, 0x77, 0x65
        /*005e*/ 	.byte	0x65, 0x70, 0x5f, 0x73, 0x72, 0x63, 0x2f, 0x69, 0x6e, 0x63, 0x6c, 0x75, 0x64, 0x65, 0x2f, 0x63
        /*006e*/ 	.byte	0x75, 0x74, 0x65, 0x2f, 0x61, 0x74, 0x6f, 0x6d, 0x2f, 0x63, 0x6f, 0x70, 0x79, 0x5f, 0x74, 0x72
        /*007e*/ 	.byte	0x61, 0x69, 0x74, 0x73, 0x5f, 0x73, 0x6d, 0x31, 0x30, 0x30, 0x2e, 0x68, 0x70, 0x70, 0x00
	.type		$str$25,@object
	.size		$str$25,(__unnamed_1 - $str$25)
$str$25:
        /*008d*/ 	.byte	0x28, 0x28, 0x75, 0x69, 0x6e, 0x74, 0x33, 0x32, 0x5f, 0x74, 0x28, 0x74, 0x68, 0x72, 0x65, 0x61
        /*009d*/ 	.byte	0x64, 0x49, 0x64, 0x78, 0x2e, 0x78, 0x29, 0x20, 0x2f, 0x20, 0x33, 0x32, 0x29, 0x20, 0x25, 0x20
        /*00ad*/ 	.byte	0x34, 0x29, 0x20, 0x3d, 0x3d, 0x20, 0x28, 0x28, 0x28, 0x74, 0x6d, 0x65, 0x6d, 0x5f, 0x61, 0x64
        /*00bd*/ 	.byte	0x64, 0x72, 0x20, 0x3e, 0x3e, 0x20, 0x31, 0x36, 0x29, 0x20, 0x2f, 0x20, 0x33, 0x32, 0x29, 0x20
        /*00cd*/ 	.byte	0x25, 0x20, 0x34, 0x29, 0x00
	.type		__unnamed_1,@object
	.size		__unnamed_1,(__unnamed_2 - __unnamed_1)
__unnamed_1:
        /*00d2*/ 	.byte	0x61, 0x75, 0x74, 0x6f, 0x20, 0x63, 0x75, 0x74, 0x65, 0x3a, 0x3a, 0x61, 0x73, 0x5f, 0x70, 0x6f
        /* <DEDUP_REMOVED lines=24> */
        /*0262*/ 	.byte	0x3e, 0x3e, 0x3e, 0x5d, 0x00
	.type		__unnamed_2,@object
	.size		__unnamed_2,(.L_2 - __unnamed_2)
__unnamed_2:
        /* <DEDUP_REMOVED lines=37> */
        /*04b7*/ 	.byte	0x74, 0x65, 0x3a, 0x3a, 0x43, 0x3c, 0x30, 0x3e, 0x3e, 0x3e, 0x3e, 0x5d, 0x00
.L_2:


//--------------------- .nv.shared._ZN7cutlass13device_kernelINS_4gemm6kernel13GemmUniversalIN4cute5tupleIJiiiiEEENS1_10collective13CollectiveMmaINS1_35MainloopSm100TmaUmmaWarpSpecializedILi7ELi2ELi4ENS5_IJNS4_1CILi2EEENSA_ILi1EEESC_EEEEENS5_IJNSA_ILi64EEENSA_ILi160EEENSA_ILi128EEEEEEaNS5_IJlSC_lEEEaSJ_NS4_8TiledMMAINS4_8MMA_AtomIJNS4_15SM100_MMA_S8_SSIaaiLi64ELi160ELNS4_4UMMA5MajorE0ELSO_0ELNSN_8SaturateE0EEEEEENS4_6LayoutINS5_IJSC_SC_SC_EEENS5_IJNSA_ILi0EEESU_SU_EEEEENS5_IJNS4_10UnderscoreESX_SX_EEEEENS4_13SM90_TMA_LOADENS4_14ComposedLayoutINS4_7SwizzleILi3ELi4ELi3EEENS4_18smem_ptr_flag_bitsILi8EEENSS_INS5_IJNSA_ILi8EEESH_EEENS5_IJSH_SC_EEEEEEEvNS4_8identityENS4_23SM90_TMA_LOAD_MULTICASTES1A_vS1B_EENS_8epilogue10collective18CollectiveEpilogueINS1E_23Sm100TmaWarpSpecializedILi1ELi1ELi80ELb0ELb0EEEJSI_NS5_IJNSS_ISF_SC_EENSS_ISG_SC_EEEEEaSJ_aSJ_NS1E_6fusion15FusionCallbacksIS1I_NS1M_17LinearCombinationIaiaiLNS_15FloatRoundStyleE2EEESI_S1L_JEEENS4_5SM1004TMEM4LOAD26SM100_TMEM_LOAD_16dp32b16xES10_NS11_INS12_ILi1ELi4ELi3EEES15_NSS_INS5_IJS16_NSA_ILi32EEEEEENS5_IJS1X_SC_EEEEEEENS4_39AutoVectorizingCopyWithAssumedAlignmentILi128EEENS4_14SM90_TMA_STOREES21_S23_S23_EEEvvEEEEvNT_6ParamsE --------------------------
	.section	.nv.shared._ZN7cutlass13device_kernelINS_4gemm6kernel13GemmUniversalIN4cute5tupleIJiiiiEEENS1_10collective13CollectiveMmaINS1_35MainloopSm100TmaUmmaWarpSpecializedILi7ELi2ELi4ENS5_IJNS4_1CILi2EEENSA_ILi1EEESC_EEEEENS5_IJNSA_ILi64EEENSA_ILi160EEENSA_ILi128EEEEEEaNS5_IJlSC_lEEEaSJ_NS4_8TiledMMAINS4_8MMA_AtomIJNS4_15SM100_MMA_S8_SSIaaiLi64ELi160ELNS4_4UMMA5MajorE0ELSO_0ELNSN_8SaturateE0EEEEEENS4_6LayoutINS5_IJSC_SC_SC_EEENS5_IJNSA_ILi0EEESU_SU_EEEEENS5_IJNS4_10UnderscoreESX_SX_EEEEENS4_13SM90_TMA_LOADENS4_14ComposedLayoutINS4_7SwizzleILi3ELi4ELi3EEENS4_18smem_ptr_flag_bitsILi8EEENSS_INS5_IJNSA_ILi8EEESH_EEENS5_IJSH_SC_EEEEEEEvNS4_8identityENS4_23SM90_TMA_LOAD_MULTICASTES1A_vS1B_EENS_8epilogue10collective18CollectiveEpilogueINS1E_23Sm100TmaWarpSpecializedILi1ELi1ELi80ELb0ELb0EEEJSI_NS5_IJNSS_ISF_SC_EENSS_ISG_SC_EEEEEaSJ_aSJ_NS1E_6fusion15FusionCallbacksIS1I_NS1M_17LinearCombinationIaiaiLNS_15FloatRoundStyleE2EEESI_S1L_JEEENS4_5SM1004TMEM4LOAD26SM100_TMEM_LOAD_16dp32b16xES10_NS11_INS12_ILi1ELi4ELi3EEES15_NSS_INS5_IJS16_NSA_ILi32EEEEEENS5_IJS1X_SC_EEEEEEENS4_39AutoVectorizingCopyWithAssumedAlignmentILi128EEENS4_14SM90_TMA_STOREES21_S23_S23_EEEvvEEEEvNT_6ParamsE,"aw",@nobits
	.sectionflags	@""
	.align	16
	.zero		1024


//--------------------- .nv.shared.reserved.0     --------------------------
	.section	.nv.shared.reserved.0,"aw",@nobits
	.weak		__nv_reservedSMEM_offset_0_alias
	.size		__nv_reservedSMEM_offset_0_alias, 0, 64
	.other		__nv_reservedSMEM_offset_0_alias,@"STO_CUDA_RESERVED_SHARED STV_DEFAULT"
__nv_reservedSMEM_offset_0_alias:
	.zero		0
.nv.shared.reserved.0:
	.zero		64
	.weak		__nv_reservedSMEM_tcgen05_partition
	.type		__nv_reservedSMEM_tcgen05_partition,@object
	.size		__nv_reservedSMEM_tcgen05_partition,(.L_0 - __nv_reservedSMEM_tcgen05_partition)
__nv_reservedSMEM_tcgen05_partition:
	.zero		32
.L_0:


//--------------------- .nv.global                --------------------------
	.section	.nv.global,"aw",@nobits
.nv.global:
	.type		_ZN40_INTERNAL_376b45c8_4_k_cu_5f076dff_288244cute1_E,@object
	.size		_ZN40_INTERNAL_376b45c8_4_k_cu_5f076dff_288244cute1_E,(_ZN40_INTERNAL_376b45c8_4_k_cu_5f076dff_288244cuda3std3__45__cpo6cbeginE - _ZN40_INTERNAL_376b45c8_4_k_cu_5f076dff_288244cute1_E)
_ZN40_INTERNAL_376b45c8_4_k_cu_5f076dff_288244cute1_E:
	.zero		1
	.type		_ZN40_INTERNAL_376b45c8_4_k_cu_5f076dff_288244cuda3std3__45__cpo6cbeginE,@object
	.size		_ZN40_INTERNAL_376b45c8_4_k_cu_5f076dff_288244cuda3std3__45__cpo6cbeginE,(_ZN40_INTERNAL_376b45c8_4_k_cu_5f076dff_288244cuda3std3__48in_placeE - _ZN40_INTERNAL_376b45c8_4_k_cu_5f076dff_288244cuda3std3__45__cpo6cbeginE)
_ZN40_INTERNAL_376b45c8_4_k_cu_5f076dff_288244cuda3std3__45__cpo6cbeginE:
	.zero		1
	.type		_ZN40_INTERNAL_376b45c8_4_k_cu_5f076dff_288244cuda3std3__48in_placeE,@object
	.size		_ZN40_INTERNAL_376b45c8_4_k_cu_5f076dff_288244cuda3std3__48in_placeE,(_ZN40_INTERNAL_376b45c8_4_k_cu_5f076dff_288244cuda3std6ranges3__45__cpo9iter_moveE - _ZN40_INTERNAL_376b45c8_4_k_cu_5f076dff_288244cuda3std3__48in_placeE)
_ZN40_INTERNAL_376b45c8_4_k_cu_5f076dff_288244cuda3std3__48in_placeE:
	.zero		1
	.type		_ZN40_INTERNAL_376b45c8_4_k_cu_5f076dff_288244cuda3std6ranges3__45__cpo9iter_moveE,@object
	.size		_ZN40_INTERNAL_376b45c8_4_k_cu_5f076dff_288244cuda3std6ranges3__45__cpo9iter_moveE,(_ZN40_INTERNAL_376b45c8_4_k_cu_5f076dff_288244cuda3std3__45__cpo5beginE - _ZN40_INTERNAL_376b45c8_4_k_cu_5f076dff_288244cuda3std6ranges3__45__cpo9iter_moveE)
_ZN40_INTERNAL_376b45c8_4_k_cu_5f076dff_288244cuda3std6ranges3__45__cpo9iter_moveE:
	.zero		1
	.type		_ZN40_INTERNAL_376b45c8_4_k_cu_5f076dff_288244cuda3std3__45__cpo5beginE,@object
	.size		_ZN40_INTERNAL_376b45c8_4_k_cu_5f076dff_288244cuda3std3__45__cpo5beginE,(_ZN40_INTERNAL_376b45c8_4_k_cu_5f076dff_288244cuda3std3__442_GLOBAL__N__376b45c8_4_k_cu_5f076dff_288246ignoreE - _ZN40_INTERNAL_376b45c8_4_k_cu_5f076dff_288244cuda3std3__45__cpo5beginE)
_ZN40_INTERNAL_376b45c8_4_k_cu_5f076dff_288244cuda3std3__45__cpo5beginE:
	.zero		1
	.type		_ZN40_INTERNAL_376b45c8_4_k_cu_5f076dff_288244cuda3std3__442_GLOBAL__N__376b45c8_4_k_cu_5f076dff_288246ignoreE,@object
	.size		_ZN40_INTERNAL_376b45c8_4_k_cu_5f076dff_288244cuda3std3__442_GLOBAL__N__376b45c8_4_k_cu_5f076dff_288246ignoreE,(_ZN40_INTERNAL_376b45c8_4_k_cu_5f076dff_288244cute7productE - _ZN40_INTERNAL_376b45c8_4_k_cu_5f076dff_288244cuda3std3__442_GLOBAL__N__376b45c8_4_k_cu_5f076dff_288246ignoreE)
_ZN40_INTERNAL_376b45c8_4_k_cu_5f076dff_288244cuda3std3__442_GLOBAL__N__376b45c8_4_k_cu_5f076dff_288246ignoreE:
	.zero		1
	.type		_ZN40_INTERNAL_376b45c8_4_k_cu_5f076dff_288244cute7productE,@object
	.size		_ZN40_INTERNAL_376b45c8_4_k_cu_5f076dff_288244cute7productE,(_ZN40_INTERNAL_376b45c8_4_k_cu_5f076dff_288244cuda3std3__45__cpo3endE - _ZN40_INTERNAL_376b45c8_4_k_cu_5f076dff_288244cute7productE)
_ZN40_INTERNAL_376b45c8_4_k_cu_5f076dff_288244cute7productE:
	.zero		1
	.type		_ZN40_INTERNAL_376b45c8_4_k_cu_5f076dff_288244cuda3std3__45__cpo3endE,@object
	.size		_ZN40_INTERNAL_376b45c8_4_k_cu_5f076dff_288244cuda3std3__45__cpo3endE,(_ZN40_INTERNAL_376b45c8_4_k_cu_5f076dff_288244cuda3std3__419piecewise_constructE - _ZN40_INTERNAL_376b45c8_4_k_cu_5f076dff_288244cuda3std3__45__cpo3endE)
_ZN40_INTERNAL_376b45c8_4_k_cu_5f076dff_288244cuda3std3__45__cpo3endE:
	.zero		1
	.type		_ZN40_INTERNAL_376b45c8_4_k_cu_5f076dff_288244cuda3std3__419piecewise_constructE,@object
	.size		_ZN40_INTERNAL_376b45c8_4_k_cu_5f076dff_288244cuda3std3__419piecewise_constructE,(_ZN40_INTERNAL_376b45c8_4_k_cu_5f076dff_288244cuda3std3__45__cpo4cendE - _ZN40_INTERNAL_376b45c8_4_k_cu_5f076dff_288244cuda3std3__419piecewise_constructE)
_ZN40_INTERNAL_376b45c8_4_k_cu_5f076dff_288244cuda3std3__419piecewise_constructE:
	.zero		1
	.type		_ZN40_INTERNAL_376b45c8_4_k_cu_5f076dff_288244cuda3std3__45__cpo4cendE,@object
	.size		_ZN40_INTERNAL_376b45c8_4_k_cu_5f076dff_288244cuda3std3__45__cpo4cendE,(_ZN40_INTERNAL_376b45c8_4_k_cu_5f076dff_288244cuda3std6ranges3__45__cpo4swapE - _ZN40_INTERNAL_376b45c8_4_k_cu_5f076dff_288244cuda3std3__45__cpo4cendE)
_ZN40_INTERNAL_376b45c8_4_k_cu_5f076dff_288244cuda3std3__45__cpo4cendE:
	.zero		1
	.type		_ZN40_INTERNAL_376b45c8_4_k_cu_5f076dff_288244cuda3std6ranges3__45__cpo4swapE,@object
	.size		_ZN40_INTERNAL_376b45c8_4_k_cu_5f076dff_288244cuda3std6ranges3__45__cpo4swapE,(.L_10 - _ZN40_INTERNAL_376b45c8_4_k_cu_5f076dff_288244cuda3std6ranges3__45__cpo4swapE)
_ZN40_INTERNAL_376b45c8_4_k_cu_5f076dff_288244cuda3std6ranges3__45__cpo4swapE:
	.zero		1
.L_10:


//--------------------- .nv.constant0._ZN7cutlass13device_kernelINS_4gemm6kernel13GemmUniversalIN4cute5tupleIJiiiiEEENS1_10collective13CollectiveMmaINS1_35MainloopSm100TmaUmmaWarpSpecializedILi7ELi2ELi4ENS5_IJNS4_1CILi2EEENSA_ILi1EEESC_EEEEENS5_IJNSA_ILi64EEENSA_ILi160EEENSA_ILi128EEEEEEaNS5_IJlSC_lEEEaSJ_NS4_8TiledMMAINS4_8MMA_AtomIJNS4_15SM100_MMA_S8_SSIaaiLi64ELi160ELNS4_4UMMA5MajorE0ELSO_0ELNSN_8SaturateE0EEEEEENS4_6LayoutINS5_IJSC_SC_SC_EEENS5_IJNSA_ILi0EEESU_SU_EEEEENS5_IJNS4_10UnderscoreESX_SX_EEEEENS4_13SM90_TMA_LOADENS4_14ComposedLayoutINS4_7SwizzleILi3ELi4ELi3EEENS4_18smem_ptr_flag_bitsILi8EEENSS_INS5_IJNSA_ILi8EEESH_EEENS5_IJSH_SC_EEEEEEEvNS4_8identityENS4_23SM90_TMA_LOAD_MULTICASTES1A_vS1B_EENS_8epilogue10collective18CollectiveEpilogueINS1E_23Sm100TmaWarpSpecializedILi1ELi1ELi80ELb0ELb0EEEJSI_NS5_IJNSS_ISF_SC_EENSS_ISG_SC_EEEEEaSJ_aSJ_NS1E_6fusion15FusionCallbacksIS1I_NS1M_17LinearCombinationIaiaiLNS_15FloatRoundStyleE2EEESI_S1L_JEEENS4_5SM1004TMEM4LOAD26SM100_TMEM_LOAD_16dp32b16xES10_NS11_INS12_ILi1ELi4ELi3EEES15_NSS_INS5_IJS16_NSA_ILi32EEEEEENS5_IJS1X_SC_EEEEEEENS4_39AutoVectorizingCopyWithAssumedAlignmentILi128EEENS4_14SM90_TMA_STOREES21_S23_S23_EEEvvEEEEvNT_6ParamsE --------------------------
	.section	.nv.constant0._ZN7cutlass13device_kernelINS_4gemm6kernel13GemmUniversalIN4cute5tupleIJiiiiEEENS1_10collective13CollectiveMmaINS1_35MainloopSm100TmaUmmaWarpSpecializedILi7ELi2ELi4ENS5_IJNS4_1CILi2EEENSA_ILi1EEESC_EEEEENS5_IJNSA_ILi64EEENSA_ILi160EEENSA_ILi128EEEEEEaNS5_IJlSC_lEEEaSJ_NS4_8TiledMMAINS4_8MMA_AtomIJNS4_15SM100_MMA_S8_SSIaaiLi64ELi160ELNS4_4UMMA5MajorE0ELSO_0ELNSN_8SaturateE0EEEEEENS4_6LayoutINS5_IJSC_SC_SC_EEENS5_IJNSA_ILi0EEESU_SU_EEEEENS5_IJNS4_10UnderscoreESX_SX_EEEEENS4_13SM90_TMA_LOADENS4_14ComposedLayoutINS4_7SwizzleILi3ELi4ELi3EEENS4_18smem_ptr_flag_bitsILi8EEENSS_INS5_IJNSA_ILi8EEESH_EEENS5_IJSH_SC_EEEEEEEvNS4_8identityENS4_23SM90_TMA_LOAD_MULTICASTES1A_vS1B_EENS_8epilogue10collective18CollectiveEpilogueINS1E_23Sm100TmaWarpSpecializedILi1ELi1ELi80ELb0ELb0EEEJSI_NS5_IJNSS_ISF_SC_EENSS_ISG_SC_EEEEEaSJ_aSJ_NS1E_6fusion15FusionCallbacksIS1I_NS1M_17LinearCombinationIaiaiLNS_15FloatRoundStyleE2EEESI_S1L_JEEENS4_5SM1004TMEM4LOAD26SM100_TMEM_LOAD_16dp32b16xES10_NS11_INS12_ILi1ELi4ELi3EEES15_NSS_INS5_IJS16_NSA_ILi32EEEEEENS5_IJS1X_SC_EEEEEEENS4_39AutoVectorizingCopyWithAssumedAlignmentILi128EEENS4_14SM90_TMA_STOREES21_S23_S23_EEEvvEEEEvNT_6ParamsE,"a",@progbits
	.sectionflags	@""
	.align	4
.nv.constant0._ZN7cutlass13device_kernelINS_4gemm6kernel13GemmUniversalIN4cute5tupleIJiiiiEEENS1_10collective13CollectiveMmaINS1_35MainloopSm100TmaUmmaWarpSpecializedILi7ELi2ELi4ENS5_IJNS4_1CILi2EEENSA_ILi1EEESC_EEEEENS5_IJNSA_ILi64EEENSA_ILi160EEENSA_ILi128EEEEEEaNS5_IJlSC_lEEEaSJ_NS4_8TiledMMAINS4_8MMA_AtomIJNS4_15SM100_MMA_S8_SSIaaiLi64ELi160ELNS4_4UMMA5MajorE0ELSO_0ELNSN_8SaturateE0EEEEEENS4_6LayoutINS5_IJSC_SC_SC_EEENS5_IJNSA_ILi0EEESU_SU_EEEEENS5_IJNS4_10UnderscoreESX_SX_EEEEENS4_13SM90_TMA_LOADENS4_14ComposedLayoutINS4_7SwizzleILi3ELi4ELi3EEENS4_18smem_ptr_flag_bitsILi8EEENSS_INS5_IJNSA_ILi8EEESH_EEENS5_IJSH_SC_EEEEEEEvNS4_8identityENS4_23SM90_TMA_LOAD_MULTICASTES1A_vS1B_EENS_8epilogue10collective18CollectiveEpilogueINS1E_23Sm100TmaWarpSpecializedILi1ELi1ELi80ELb0ELb0EEEJSI_NS5_IJNSS_ISF_SC_EENSS_ISG_SC_EEEEEaSJ_aSJ_NS1E_6fusion15FusionCallbacksIS1I_NS1M_17LinearCombinationIaiaiLNS_15FloatRoundStyleE2EEESI_S1L_JEEENS4_5SM1004TMEM4LOAD26SM100_TMEM_LOAD_16dp32b16xES10_NS11_INS12_ILi1ELi4ELi3EEES15_NSS_INS5_IJS16_NSA_ILi32EEEEEENS5_IJS1X_SC_EEEEEEENS4_39AutoVectorizingCopyWithAssumedAlignmentILi128EEENS4_14SM90_TMA_STOREES21_S23_S23_EEEvvEEEEvNT_6ParamsE:
	.zero		2944


//--------------------- SYMBOLS --------------------------

	.type		.nv.reservedSmem.offset0,@object
	.size		.nv.reservedSmem.offset0,0x4
	.type		.nv.reservedSmem.cap,@object
	.size		.nv.reservedSmem.cap,0x4
	.type		__assertfail,@function
